//
// Generated by NVIDIA NVVM Compiler
//
// Compiler Build ID: CL-36424714
// Cuda compilation tools, release 13.0, V13.0.88
// Based on NVVM 20.0.0
//

.version 9.0
.target sm_100
.address_size 64

	// .globl	_Z23nonMaximumSuppressionV1PfS_iiS_
.global .align 4 .b8 __cudart_i2opi_f[24] = {65, 144, 67, 60, 153, 149, 98, 219, 192, 221, 52, 245, 209, 87, 39, 252, 41, 21, 68, 78, 110, 131, 249, 162};

.visible .entry _Z23nonMaximumSuppressionV1PfS_iiS_(
	.param .u64 .ptr .align 1 _Z23nonMaximumSuppressionV1PfS_iiS__param_0,
	.param .u64 .ptr .align 1 _Z23nonMaximumSuppressionV1PfS_iiS__param_1,
	.param .u32 _Z23nonMaximumSuppressionV1PfS_iiS__param_2,
	.param .u32 _Z23nonMaximumSuppressionV1PfS_iiS__param_3,
	.param .u64 .ptr .align 1 _Z23nonMaximumSuppressionV1PfS_iiS__param_4
)
{
	.local .align 4 .b8 	__local_depot0[28];
	.reg .b64 	%SP;
	.reg .b64 	%SPL;
	.reg .pred 	%p<56>;
	.reg .b32 	%r<172>;
	.reg .b32 	%f<146>;
	.reg .b64 	%rd<103>;
	.reg .b64 	%fd<9>;

	mov.u64 	%SPL, __local_depot0;
	ld.param.u64 	%rd34, [_Z23nonMaximumSuppressionV1PfS_iiS__param_0];
	ld.param.u64 	%rd32, [_Z23nonMaximumSuppressionV1PfS_iiS__param_1];
	ld.param.u32 	%r62, [_Z23nonMaximumSuppressionV1PfS_iiS__param_2];
	ld.param.u32 	%r61, [_Z23nonMaximumSuppressionV1PfS_iiS__param_3];
	ld.param.u64 	%rd33, [_Z23nonMaximumSuppressionV1PfS_iiS__param_4];
	cvta.to.global.u64 	%rd1, %rd34;
	add.u64 	%rd2, %SPL, 0;
	mov.u32 	%r64, %ctaid.y;
	mov.u32 	%r65, %ntid.y;
	mov.u32 	%r66, %tid.y;
	mad.lo.s32 	%r67, %r64, %r65, %r66;
	mov.u32 	%r68, %ctaid.x;
	mov.u32 	%r69, %ntid.x;
	mov.u32 	%r70, %tid.x;
	mad.lo.s32 	%r2, %r68, %r69, %r70;
	setp.eq.s32 	%p1, %r67, 0;
	setp.lt.s32 	%p2, %r2, 1;
	or.pred  	%p3, %p1, %p2;
	add.s32 	%r71, %r62, -1;
	setp.ge.s32 	%p4, %r67, %r71;
	or.pred  	%p5, %p3, %p4;
	add.s32 	%r3, %r61, -1;
	setp.ge.s32 	%p6, %r2, %r3;
	or.pred  	%p7, %p5, %p6;
	@%p7 bra 	$L__BB0_44;
	cvta.to.global.u64 	%rd36, %rd32;
	mad.lo.s32 	%r4, %r61, %r67, %r2;
	mul.wide.s32 	%rd37, %r4, 4;
	add.s64 	%rd3, %rd1, %rd37;
	ld.global.f32 	%f1, [%rd3];
	add.s64 	%rd38, %rd36, %rd37;
	ld.global.f32 	%f2, [%rd38];
	setp.le.f32 	%p8, %f1, 0f00000000;
	@%p8 bra 	$L__BB0_44;
	setp.ltu.f32 	%p9, %f2, 0f3F490FDA;
	setp.gtu.f32 	%p10, %f2, 0f3FC90FDA;
	or.pred  	%p11, %p9, %p10;
	@%p11 bra 	$L__BB0_12;
	sub.s32 	%r135, %r4, %r61;
	mul.wide.s32 	%rd76, %r135, 4;
	add.s64 	%rd77, %rd1, %rd76;
	ld.global.f32 	%f141, [%rd77];
	ld.global.f32 	%f142, [%rd77+4];
	mul.wide.s32 	%rd78, %r61, 4;
	add.s64 	%rd79, %rd3, %rd78;
	ld.global.f32 	%f143, [%rd79];
	ld.global.f32 	%f144, [%rd79+-4];
	mov.f32 	%f110, 0f3FC90FDA;
	sub.f32 	%f7, %f110, %f2;
	mul.f32 	%f111, %f7, 0f3F22F983;
	cvt.rni.s32.f32 	%r159, %f111;
	cvt.rn.f32.s32 	%f112, %r159;
	fma.rn.f32 	%f113, %f112, 0fBFC90FDA, %f7;
	fma.rn.f32 	%f114, %f112, 0fB3A22168, %f113;
	fma.rn.f32 	%f137, %f112, 0fA7C234C5, %f114;
	abs.f32 	%f9, %f7;
	setp.ltu.f32 	%p45, %f9, 0f47CE4780;
	@%p45 bra 	$L__BB0_11;
	setp.neu.f32 	%p46, %f9, 0f7F800000;
	@%p46 bra 	$L__BB0_6;
	mov.f32 	%f117, 0f00000000;
	mul.rn.f32 	%f137, %f7, %f117;
	mov.b32 	%r159, 0;
	bra.uni 	$L__BB0_11;
$L__BB0_6:
	mov.b32 	%r6, %f7;
	shl.b32 	%r137, %r6, 8;
	or.b32  	%r7, %r137, -2147483648;
	mov.b64 	%rd93, 0;
	mov.b32 	%r156, 0;
	mov.u64 	%rd91, __cudart_i2opi_f;
	mov.u64 	%rd92, %rd2;
$L__BB0_7:
	.pragma "nounroll";
	ld.global.nc.u32 	%r138, [%rd91];
	mad.wide.u32 	%rd82, %r138, %r7, %rd93;
	shr.u64 	%rd93, %rd82, 32;
	st.local.u32 	[%rd92], %rd82;
	add.s32 	%r156, %r156, 1;
	add.s64 	%rd92, %rd92, 4;
	add.s64 	%rd91, %rd91, 4;
	setp.ne.s32 	%p47, %r156, 6;
	@%p47 bra 	$L__BB0_7;
	shr.u32 	%r139, %r6, 23;
	st.local.u32 	[%rd2+24], %rd93;
	and.b32  	%r10, %r139, 31;
	and.b32  	%r140, %r139, 224;
	add.s32 	%r141, %r140, -128;
	shr.u32 	%r142, %r141, 5;
	mul.wide.u32 	%rd83, %r142, 4;
	sub.s64 	%rd10, %rd2, %rd83;
	ld.local.u32 	%r157, [%rd10+24];
	ld.local.u32 	%r158, [%rd10+20];
	setp.eq.s32 	%p48, %r10, 0;
	@%p48 bra 	$L__BB0_10;
	shf.l.wrap.b32 	%r157, %r158, %r157, %r10;
	ld.local.u32 	%r143, [%rd10+16];
	shf.l.wrap.b32 	%r158, %r143, %r158, %r10;
$L__BB0_10:
	shr.u32 	%r144, %r157, 30;
	shf.l.wrap.b32 	%r145, %r158, %r157, 2;
	shl.b32 	%r146, %r158, 2;
	shr.u32 	%r147, %r145, 31;
	add.s32 	%r148, %r147, %r144;
	neg.s32 	%r149, %r148;
	setp.lt.s32 	%p49, %r6, 0;
	selp.b32 	%r159, %r149, %r148, %p49;
	xor.b32  	%r150, %r145, %r6;
	shr.s32 	%r151, %r145, 31;
	xor.b32  	%r152, %r151, %r145;
	xor.b32  	%r153, %r151, %r146;
	cvt.u64.u32 	%rd84, %r152;
	shl.b64 	%rd85, %rd84, 32;
	cvt.u64.u32 	%rd86, %r153;
	or.b64  	%rd87, %rd85, %rd86;
	cvt.rn.f64.s64 	%fd7, %rd87;
	mul.f64 	%fd8, %fd7, 0d3BF921FB54442D19;
	cvt.rn.f32.f64 	%f115, %fd8;
	neg.f32 	%f116, %f115;
	setp.lt.s32 	%p50, %r150, 0;
	selp.f32 	%f137, %f116, %f115, %p50;
$L__BB0_11:
	mul.f32 	%f118, %f137, %f137;
	fma.rn.f32 	%f119, %f118, 0f3C190000, 0f3B560000;
	fma.rn.f32 	%f120, %f119, %f118, 0f3CC70000;
	fma.rn.f32 	%f121, %f120, %f118, 0f3D5B0000;
	fma.rn.f32 	%f122, %f121, %f118, 0f3E089438;
	fma.rn.f32 	%f123, %f122, %f118, 0f3EAAAA88;
	mul.rn.f32 	%f124, %f118, %f137;
	fma.rn.f32 	%f125, %f123, %f124, %f137;
	abs.f32 	%f126, %f137;
	setp.eq.f32 	%p51, %f126, 0f3A00B43C;
	selp.f32 	%f127, %f137, %f125, %p51;
	and.b32  	%r155, %r159, 1;
	setp.eq.b32 	%p52, %r155, 1;
	neg.f32 	%f128, %f127;
	rcp.approx.ftz.f32 	%f129, %f128;
	selp.f32 	%f145, %f129, %f127, %p52;
	bra.uni 	$L__BB0_42;
$L__BB0_12:
	setp.ltu.f32 	%p12, %f2, 0f3FC90FDA;
	setp.gtu.f32 	%p13, %f2, 0f4016CBE4;
	or.pred  	%p14, %p12, %p13;
	@%p14 bra 	$L__BB0_22;
	sub.s32 	%r114, %r4, %r61;
	mul.wide.s32 	%rd64, %r114, 4;
	add.s64 	%rd65, %rd1, %rd64;
	ld.global.f32 	%f141, [%rd65];
	ld.global.f32 	%f142, [%rd65+-4];
	mul.wide.s32 	%rd66, %r61, 4;
	add.s64 	%rd67, %rd3, %rd66;
	ld.global.f32 	%f143, [%rd67];
	ld.global.f32 	%f144, [%rd67+4];
	add.f32 	%f18, %f2, 0fBFC90FDA;
	mul.f32 	%f91, %f18, 0f3F22F983;
	cvt.rni.s32.f32 	%r163, %f91;
	cvt.rn.f32.s32 	%f92, %r163;
	fma.rn.f32 	%f93, %f92, 0fBFC90FDA, %f18;
	fma.rn.f32 	%f94, %f92, 0fB3A22168, %f93;
	fma.rn.f32 	%f138, %f92, 0fA7C234C5, %f94;
	abs.f32 	%f20, %f18;
	setp.ltu.f32 	%p37, %f20, 0f47CE4780;
	@%p37 bra 	$L__BB0_21;
	setp.neu.f32 	%p38, %f20, 0f7F800000;
	@%p38 bra 	$L__BB0_16;
	mov.f32 	%f97, 0f00000000;
	mul.rn.f32 	%f138, %f18, %f97;
	mov.b32 	%r163, 0;
	bra.uni 	$L__BB0_21;
$L__BB0_16:
	mov.b32 	%r20, %f18;
	shl.b32 	%r116, %r20, 8;
	or.b32  	%r21, %r116, -2147483648;
	mov.b64 	%rd96, 0;
	mov.b32 	%r160, 0;
	mov.u64 	%rd94, __cudart_i2opi_f;
	mov.u64 	%rd95, %rd2;
$L__BB0_17:
	.pragma "nounroll";
	ld.global.nc.u32 	%r117, [%rd94];
	mad.wide.u32 	%rd70, %r117, %r21, %rd96;
	shr.u64 	%rd96, %rd70, 32;
	st.local.u32 	[%rd95], %rd70;
	add.s32 	%r160, %r160, 1;
	add.s64 	%rd95, %rd95, 4;
	add.s64 	%rd94, %rd94, 4;
	setp.ne.s32 	%p39, %r160, 6;
	@%p39 bra 	$L__BB0_17;
	shr.u32 	%r118, %r20, 23;
	st.local.u32 	[%rd2+24], %rd96;
	and.b32  	%r24, %r118, 31;
	and.b32  	%r119, %r118, 224;
	add.s32 	%r120, %r119, -128;
	shr.u32 	%r121, %r120, 5;
	mul.wide.u32 	%rd71, %r121, 4;
	sub.s64 	%rd17, %rd2, %rd71;
	ld.local.u32 	%r161, [%rd17+24];
	ld.local.u32 	%r162, [%rd17+20];
	setp.eq.s32 	%p40, %r24, 0;
	@%p40 bra 	$L__BB0_20;
	shf.l.wrap.b32 	%r161, %r162, %r161, %r24;
	ld.local.u32 	%r122, [%rd17+16];
	shf.l.wrap.b32 	%r162, %r122, %r162, %r24;
$L__BB0_20:
	shr.u32 	%r123, %r161, 30;
	shf.l.wrap.b32 	%r124, %r162, %r161, 2;
	shl.b32 	%r125, %r162, 2;
	shr.u32 	%r126, %r124, 31;
	add.s32 	%r127, %r126, %r123;
	neg.s32 	%r128, %r127;
	setp.lt.s32 	%p41, %r20, 0;
	selp.b32 	%r163, %r128, %r127, %p41;
	xor.b32  	%r129, %r124, %r20;
	shr.s32 	%r130, %r124, 31;
	xor.b32  	%r131, %r130, %r124;
	xor.b32  	%r132, %r130, %r125;
	cvt.u64.u32 	%rd72, %r131;
	shl.b64 	%rd73, %rd72, 32;
	cvt.u64.u32 	%rd74, %r132;
	or.b64  	%rd75, %rd73, %rd74;
	cvt.rn.f64.s64 	%fd5, %rd75;
	mul.f64 	%fd6, %fd5, 0d3BF921FB54442D19;
	cvt.rn.f32.f64 	%f95, %fd6;
	neg.f32 	%f96, %f95;
	setp.lt.s32 	%p42, %r129, 0;
	selp.f32 	%f138, %f96, %f95, %p42;
$L__BB0_21:
	mul.f32 	%f98, %f138, %f138;
	fma.rn.f32 	%f99, %f98, 0f3C190000, 0f3B560000;
	fma.rn.f32 	%f100, %f99, %f98, 0f3CC70000;
	fma.rn.f32 	%f101, %f100, %f98, 0f3D5B0000;
	fma.rn.f32 	%f102, %f101, %f98, 0f3E089438;
	fma.rn.f32 	%f103, %f102, %f98, 0f3EAAAA88;
	mul.rn.f32 	%f104, %f98, %f138;
	fma.rn.f32 	%f105, %f103, %f104, %f138;
	abs.f32 	%f106, %f138;
	setp.eq.f32 	%p43, %f106, 0f3A00B43C;
	selp.f32 	%f107, %f138, %f105, %p43;
	and.b32  	%r134, %r163, 1;
	setp.eq.b32 	%p44, %r134, 1;
	neg.f32 	%f108, %f107;
	rcp.approx.ftz.f32 	%f109, %f108;
	selp.f32 	%f145, %f109, %f107, %p44;
	bra.uni 	$L__BB0_42;
$L__BB0_22:
	setp.ltu.f32 	%p15, %f2, 0f00000000;
	setp.gtu.f32 	%p16, %f2, 0f3F490FDA;
	or.pred  	%p17, %p15, %p16;
	@%p17 bra 	$L__BB0_32;
	ld.global.f32 	%f141, [%rd3+4];
	sub.s32 	%r93, %r4, %r61;
	mul.wide.s32 	%rd52, %r93, 4;
	add.s64 	%rd53, %rd1, %rd52;
	ld.global.f32 	%f142, [%rd53+4];
	ld.global.f32 	%f143, [%rd3+-4];
	mul.wide.s32 	%rd54, %r3, 4;
	add.s64 	%rd55, %rd3, %rd54;
	ld.global.f32 	%f144, [%rd55];
	mul.f32 	%f72, %f2, 0f3F22F983;
	cvt.rni.s32.f32 	%r167, %f72;
	cvt.rn.f32.s32 	%f73, %r167;
	fma.rn.f32 	%f74, %f73, 0fBFC90FDA, %f2;
	fma.rn.f32 	%f75, %f73, 0fB3A22168, %f74;
	fma.rn.f32 	%f139, %f73, 0fA7C234C5, %f75;
	abs.f32 	%f30, %f2;
	setp.ltu.f32 	%p29, %f30, 0f47CE4780;
	@%p29 bra 	$L__BB0_31;
	setp.neu.f32 	%p30, %f30, 0f7F800000;
	@%p30 bra 	$L__BB0_26;
	mov.f32 	%f78, 0f00000000;
	mul.rn.f32 	%f139, %f2, %f78;
	mov.b32 	%r167, 0;
	bra.uni 	$L__BB0_31;
$L__BB0_26:
	mov.b32 	%r34, %f2;
	shl.b32 	%r95, %r34, 8;
	or.b32  	%r35, %r95, -2147483648;
	mov.b64 	%rd99, 0;
	mov.b32 	%r164, 0;
	mov.u64 	%rd97, __cudart_i2opi_f;
	mov.u64 	%rd98, %rd2;
$L__BB0_27:
	.pragma "nounroll";
	ld.global.nc.u32 	%r96, [%rd97];
	mad.wide.u32 	%rd58, %r96, %r35, %rd99;
	shr.u64 	%rd99, %rd58, 32;
	st.local.u32 	[%rd98], %rd58;
	add.s32 	%r164, %r164, 1;
	add.s64 	%rd98, %rd98, 4;
	add.s64 	%rd97, %rd97, 4;
	setp.ne.s32 	%p31, %r164, 6;
	@%p31 bra 	$L__BB0_27;
	shr.u32 	%r97, %r34, 23;
	st.local.u32 	[%rd2+24], %rd99;
	and.b32  	%r38, %r97, 31;
	and.b32  	%r98, %r97, 224;
	add.s32 	%r99, %r98, -128;
	shr.u32 	%r100, %r99, 5;
	mul.wide.u32 	%rd59, %r100, 4;
	sub.s64 	%rd24, %rd2, %rd59;
	ld.local.u32 	%r165, [%rd24+24];
	ld.local.u32 	%r166, [%rd24+20];
	setp.eq.s32 	%p32, %r38, 0;
	@%p32 bra 	$L__BB0_30;
	shf.l.wrap.b32 	%r165, %r166, %r165, %r38;
	ld.local.u32 	%r101, [%rd24+16];
	shf.l.wrap.b32 	%r166, %r101, %r166, %r38;
$L__BB0_30:
	shr.u32 	%r102, %r165, 30;
	shf.l.wrap.b32 	%r103, %r166, %r165, 2;
	shl.b32 	%r104, %r166, 2;
	shr.u32 	%r105, %r103, 31;
	add.s32 	%r106, %r105, %r102;
	neg.s32 	%r107, %r106;
	setp.lt.s32 	%p33, %r34, 0;
	selp.b32 	%r167, %r107, %r106, %p33;
	xor.b32  	%r108, %r103, %r34;
	shr.s32 	%r109, %r103, 31;
	xor.b32  	%r110, %r109, %r103;
	xor.b32  	%r111, %r109, %r104;
	cvt.u64.u32 	%rd60, %r110;
	shl.b64 	%rd61, %rd60, 32;
	cvt.u64.u32 	%rd62, %r111;
	or.b64  	%rd63, %rd61, %rd62;
	cvt.rn.f64.s64 	%fd3, %rd63;
	mul.f64 	%fd4, %fd3, 0d3BF921FB54442D19;
	cvt.rn.f32.f64 	%f76, %fd4;
	neg.f32 	%f77, %f76;
	setp.lt.s32 	%p34, %r108, 0;
	selp.f32 	%f139, %f77, %f76, %p34;
$L__BB0_31:
	mul.f32 	%f79, %f139, %f139;
	fma.rn.f32 	%f80, %f79, 0f3C190000, 0f3B560000;
	fma.rn.f32 	%f81, %f80, %f79, 0f3CC70000;
	fma.rn.f32 	%f82, %f81, %f79, 0f3D5B0000;
	fma.rn.f32 	%f83, %f82, %f79, 0f3E089438;
	fma.rn.f32 	%f84, %f83, %f79, 0f3EAAAA88;
	mul.rn.f32 	%f85, %f79, %f139;
	fma.rn.f32 	%f86, %f84, %f85, %f139;
	abs.f32 	%f87, %f139;
	setp.eq.f32 	%p35, %f87, 0f3A00B43C;
	selp.f32 	%f88, %f139, %f86, %p35;
	and.b32  	%r113, %r167, 1;
	setp.eq.b32 	%p36, %r113, 1;
	neg.f32 	%f89, %f88;
	rcp.approx.ftz.f32 	%f90, %f89;
	selp.f32 	%f145, %f90, %f88, %p36;
	bra.uni 	$L__BB0_42;
$L__BB0_32:
	setp.ltu.f32 	%p18, %f2, 0f4016CBE4;
	setp.gtu.f32 	%p19, %f2, 0f40490FDA;
	or.pred  	%p20, %p18, %p19;
	@%p20 bra 	$L__BB0_42;
	ld.global.f32 	%f141, [%rd3+4];
	add.s32 	%r72, %r61, 1;
	mul.wide.s32 	%rd39, %r72, 4;
	add.s64 	%rd40, %rd3, %rd39;
	ld.global.f32 	%f142, [%rd40];
	ld.global.f32 	%f143, [%rd3+-4];
	mul.wide.s32 	%rd41, %r61, 4;
	xor.b64  	%rd42, %rd41, -4;
	add.s64 	%rd43, %rd3, %rd42;
	ld.global.f32 	%f144, [%rd43];
	mov.f32 	%f52, 0f40490FDA;
	sub.f32 	%f39, %f52, %f2;
	mul.f32 	%f53, %f39, 0f3F22F983;
	cvt.rni.s32.f32 	%r171, %f53;
	cvt.rn.f32.s32 	%f54, %r171;
	fma.rn.f32 	%f55, %f54, 0fBFC90FDA, %f39;
	fma.rn.f32 	%f56, %f54, 0fB3A22168, %f55;
	fma.rn.f32 	%f140, %f54, 0fA7C234C5, %f56;
	abs.f32 	%f41, %f39;
	setp.ltu.f32 	%p21, %f41, 0f47CE4780;
	@%p21 bra 	$L__BB0_41;
	setp.neu.f32 	%p22, %f41, 0f7F800000;
	@%p22 bra 	$L__BB0_36;
	mov.f32 	%f59, 0f00000000;
	mul.rn.f32 	%f140, %f39, %f59;
	mov.b32 	%r171, 0;
	bra.uni 	$L__BB0_41;
$L__BB0_36:
	mov.b32 	%r48, %f39;
	shl.b32 	%r74, %r48, 8;
	or.b32  	%r49, %r74, -2147483648;
	mov.b64 	%rd102, 0;
	mov.b32 	%r168, 0;
	mov.u64 	%rd100, __cudart_i2opi_f;
	mov.u64 	%rd101, %rd2;
$L__BB0_37:
	.pragma "nounroll";
	ld.global.nc.u32 	%r75, [%rd100];
	mad.wide.u32 	%rd46, %r75, %r49, %rd102;
	shr.u64 	%rd102, %rd46, 32;
	st.local.u32 	[%rd101], %rd46;
	add.s32 	%r168, %r168, 1;
	add.s64 	%rd101, %rd101, 4;
	add.s64 	%rd100, %rd100, 4;
	setp.ne.s32 	%p23, %r168, 6;
	@%p23 bra 	$L__BB0_37;
	shr.u32 	%r76, %r48, 23;
	st.local.u32 	[%rd2+24], %rd102;
	and.b32  	%r52, %r76, 31;
	and.b32  	%r77, %r76, 224;
	add.s32 	%r78, %r77, -128;
	shr.u32 	%r79, %r78, 5;
	mul.wide.u32 	%rd47, %r79, 4;
	sub.s64 	%rd31, %rd2, %rd47;
	ld.local.u32 	%r169, [%rd31+24];
	ld.local.u32 	%r170, [%rd31+20];
	setp.eq.s32 	%p24, %r52, 0;
	@%p24 bra 	$L__BB0_40;
	shf.l.wrap.b32 	%r169, %r170, %r169, %r52;
	ld.local.u32 	%r80, [%rd31+16];
	shf.l.wrap.b32 	%r170, %r80, %r170, %r52;
$L__BB0_40:
	shr.u32 	%r81, %r169, 30;
	shf.l.wrap.b32 	%r82, %r170, %r169, 2;
	shl.b32 	%r83, %r170, 2;
	shr.u32 	%r84, %r82, 31;
	add.s32 	%r85, %r84, %r81;
	neg.s32 	%r86, %r85;
	setp.lt.s32 	%p25, %r48, 0;
	selp.b32 	%r171, %r86, %r85, %p25;
	xor.b32  	%r87, %r82, %r48;
	shr.s32 	%r88, %r82, 31;
	xor.b32  	%r89, %r88, %r82;
	xor.b32  	%r90, %r88, %r83;
	cvt.u64.u32 	%rd48, %r89;
	shl.b64 	%rd49, %rd48, 32;
	cvt.u64.u32 	%rd50, %r90;
	or.b64  	%rd51, %rd49, %rd50;
	cvt.rn.f64.s64 	%fd1, %rd51;
	mul.f64 	%fd2, %fd1, 0d3BF921FB54442D19;
	cvt.rn.f32.f64 	%f57, %fd2;
	neg.f32 	%f58, %f57;
	setp.lt.s32 	%p26, %r87, 0;
	selp.f32 	%f140, %f58, %f57, %p26;
$L__BB0_41:
	mul.f32 	%f60, %f140, %f140;
	fma.rn.f32 	%f61, %f60, 0f3C190000, 0f3B560000;
	fma.rn.f32 	%f62, %f61, %f60, 0f3CC70000;
	fma.rn.f32 	%f63, %f62, %f60, 0f3D5B0000;
	fma.rn.f32 	%f64, %f63, %f60, 0f3E089438;
	fma.rn.f32 	%f65, %f64, %f60, 0f3EAAAA88;
	mul.rn.f32 	%f66, %f60, %f140;
	fma.rn.f32 	%f67, %f65, %f66, %f140;
	abs.f32 	%f68, %f140;
	setp.eq.f32 	%p27, %f68, 0f3A00B43C;
	selp.f32 	%f69, %f140, %f67, %p27;
	and.b32  	%r92, %r171, 1;
	setp.eq.b32 	%p28, %r92, 1;
	neg.f32 	%f70, %f69;
	rcp.approx.ftz.f32 	%f71, %f70;
	selp.f32 	%f145, %f71, %f69, %p28;
$L__BB0_42:
	mov.f32 	%f130, 0f3F800000;
	sub.f32 	%f131, %f130, %f145;
	mul.f32 	%f132, %f142, %f131;
	fma.rn.f32 	%f133, %f141, %f145, %f132;
	mul.f32 	%f134, %f144, %f131;
	fma.rn.f32 	%f135, %f143, %f145, %f134;
	setp.leu.f32 	%p53, %f1, %f133;
	setp.leu.f32 	%p54, %f1, %f135;
	or.pred  	%p55, %p53, %p54;
	@%p55 bra 	$L__BB0_44;
	cvta.to.global.u64 	%rd88, %rd33;
	add.s64 	%rd90, %rd88, %rd37;
	st.global.f32 	[%rd90], %f1;
$L__BB0_44:
	ret;

}
	// .globl	_Z23nonMaximumSuppressionV2PfS_iiS_
.visible .entry _Z23nonMaximumSuppressionV2PfS_iiS_(
	.param .u64 .ptr .align 1 _Z23nonMaximumSuppressionV2PfS_iiS__param_0,
	.param .u64 .ptr .align 1 _Z23nonMaximumSuppressionV2PfS_iiS__param_1,
	.param .u32 _Z23nonMaximumSuppressionV2PfS_iiS__param_2,
	.param .u32 _Z23nonMaximumSuppressionV2PfS_iiS__param_3,
	.param .u64 .ptr .align 1 _Z23nonMaximumSuppressionV2PfS_iiS__param_4
)
{
	.local .align 4 .b8 	__local_depot1[28];
	.reg .b64 	%SP;
	.reg .b64 	%SPL;
	.reg .pred 	%p<56>;
	.reg .b32 	%r<173>;
	.reg .b32 	%f<165>;
	.reg .b64 	%rd<102>;
	.reg .b64 	%fd<9>;

	mov.u64 	%SPL, __local_depot1;
	ld.param.u64 	%rd25, [_Z23nonMaximumSuppressionV2PfS_iiS__param_0];
	ld.param.u32 	%r61, [_Z23nonMaximumSuppressionV2PfS_iiS__param_3];
	cvta.to.global.u64 	%rd1, %rd25;
	add.u64 	%rd2, %SPL, 0;
	add.u64 	%rd3, %SPL, 0;
	add.u64 	%rd4, %SPL, 0;
	add.u64 	%rd5, %SPL, 0;
	mov.u32 	%r62, %ctaid.y;
	mov.u32 	%r63, %ntid.y;
	mov.u32 	%r64, %tid.y;
	mad.lo.s32 	%r65, %r62, %r63, %r64;
	shl.b32 	%r156, %r65, 3;
	mov.u32 	%r66, %ctaid.x;
	mov.u32 	%r67, %ntid.x;
	mov.u32 	%r68, %tid.x;
	mad.lo.s32 	%r2, %r66, %r67, %r68;
	add.s32 	%r3, %r61, -1;
	or.b32  	%r4, %r156, 7;
$L__BB1_1:
	mov.u32 	%r5, %r156;
	ld.param.u32 	%r155, [_Z23nonMaximumSuppressionV2PfS_iiS__param_2];
	setp.ge.s32 	%p1, %r2, %r3;
	setp.lt.s32 	%p2, %r2, 1;
	setp.eq.s32 	%p3, %r5, 0;
	or.pred  	%p4, %p2, %p3;
	add.s32 	%r69, %r155, -1;
	setp.ge.s32 	%p5, %r5, %r69;
	or.pred  	%p6, %p4, %p5;
	or.pred  	%p7, %p6, %p1;
	@%p7 bra 	$L__BB1_45;
	ld.param.u64 	%rd94, [_Z23nonMaximumSuppressionV2PfS_iiS__param_1];
	mad.lo.s32 	%r6, %r5, %r61, %r2;
	mul.wide.s32 	%rd30, %r6, 4;
	add.s64 	%rd6, %rd1, %rd30;
	ld.global.f32 	%f6, [%rd6];
	cvta.to.global.u64 	%rd31, %rd94;
	add.s64 	%rd32, %rd31, %rd30;
	ld.global.f32 	%f7, [%rd32];
	setp.le.f32 	%p8, %f6, 0f00000000;
	@%p8 bra 	$L__BB1_46;
	setp.ltu.f32 	%p9, %f7, 0f3F490FDA;
	setp.gtu.f32 	%p10, %f7, 0f3FC90FDA;
	or.pred  	%p11, %p9, %p10;
	@%p11 bra 	$L__BB1_13;
	sub.s32 	%r133, %r6, %r61;
	mul.wide.s32 	%rd76, %r133, 4;
	add.s64 	%rd77, %rd1, %rd76;
	ld.global.f32 	%f155, [%rd77];
	ld.global.f32 	%f156, [%rd77+4];
	mul.wide.s32 	%rd78, %r61, 4;
	add.s64 	%rd79, %rd6, %rd78;
	ld.global.f32 	%f157, [%rd79];
	ld.global.f32 	%f158, [%rd79+-4];
	mov.f32 	%f119, 0f3FC90FDA;
	sub.f32 	%f12, %f119, %f7;
	mul.f32 	%f120, %f12, 0f3F22F983;
	cvt.rni.s32.f32 	%r160, %f120;
	cvt.rn.f32.s32 	%f121, %r160;
	fma.rn.f32 	%f122, %f121, 0fBFC90FDA, %f12;
	fma.rn.f32 	%f123, %f121, 0fB3A22168, %f122;
	fma.rn.f32 	%f151, %f121, 0fA7C234C5, %f123;
	abs.f32 	%f14, %f12;
	setp.ltu.f32 	%p44, %f14, 0f47CE4780;
	@%p44 bra 	$L__BB1_12;
	setp.neu.f32 	%p45, %f14, 0f7F800000;
	@%p45 bra 	$L__BB1_7;
	mov.f32 	%f126, 0f00000000;
	mul.rn.f32 	%f151, %f12, %f126;
	mov.b32 	%r160, 0;
	bra.uni 	$L__BB1_12;
$L__BB1_7:
	mov.b32 	%r8, %f12;
	mov.b64 	%rd96, 0;
	mov.b32 	%r157, 0;
$L__BB1_8:
	.pragma "nounroll";
	mul.wide.u32 	%rd81, %r157, 4;
	mov.u64 	%rd82, __cudart_i2opi_f;
	add.s64 	%rd83, %rd82, %rd81;
	ld.global.nc.u32 	%r135, [%rd83];
	shl.b32 	%r136, %r8, 8;
	or.b32  	%r137, %r136, -2147483648;
	mad.wide.u32 	%rd84, %r135, %r137, %rd96;
	shr.u64 	%rd96, %rd84, 32;
	add.s64 	%rd85, %rd5, %rd81;
	st.local.u32 	[%rd85], %rd84;
	add.s32 	%r157, %r157, 1;
	setp.ne.s32 	%p46, %r157, 6;
	@%p46 bra 	$L__BB1_8;
	shr.u32 	%r138, %r8, 23;
	st.local.u32 	[%rd5+24], %rd96;
	and.b32  	%r11, %r138, 31;
	and.b32  	%r139, %r138, 224;
	add.s32 	%r140, %r139, -128;
	shr.u32 	%r141, %r140, 5;
	mul.wide.u32 	%rd86, %r141, 4;
	sub.s64 	%rd9, %rd5, %rd86;
	ld.local.u32 	%r158, [%rd9+24];
	ld.local.u32 	%r159, [%rd9+20];
	setp.eq.s32 	%p47, %r11, 0;
	@%p47 bra 	$L__BB1_11;
	shf.l.wrap.b32 	%r158, %r159, %r158, %r11;
	ld.local.u32 	%r142, [%rd9+16];
	shf.l.wrap.b32 	%r159, %r142, %r159, %r11;
$L__BB1_11:
	shr.u32 	%r143, %r158, 30;
	shf.l.wrap.b32 	%r144, %r159, %r158, 2;
	shl.b32 	%r145, %r159, 2;
	shr.u32 	%r146, %r144, 31;
	add.s32 	%r147, %r146, %r143;
	neg.s32 	%r148, %r147;
	setp.lt.s32 	%p48, %r8, 0;
	selp.b32 	%r160, %r148, %r147, %p48;
	xor.b32  	%r149, %r144, %r8;
	shr.s32 	%r150, %r144, 31;
	xor.b32  	%r151, %r150, %r144;
	xor.b32  	%r152, %r150, %r145;
	cvt.u64.u32 	%rd87, %r151;
	shl.b64 	%rd88, %rd87, 32;
	cvt.u64.u32 	%rd89, %r152;
	or.b64  	%rd90, %rd88, %rd89;
	cvt.rn.f64.s64 	%fd7, %rd90;
	mul.f64 	%fd8, %fd7, 0d3BF921FB54442D19;
	cvt.rn.f32.f64 	%f124, %fd8;
	neg.f32 	%f125, %f124;
	setp.lt.s32 	%p49, %r149, 0;
	selp.f32 	%f151, %f125, %f124, %p49;
$L__BB1_12:
	mul.f32 	%f127, %f151, %f151;
	fma.rn.f32 	%f128, %f127, 0f3C190000, 0f3B560000;
	fma.rn.f32 	%f129, %f128, %f127, 0f3CC70000;
	fma.rn.f32 	%f130, %f129, %f127, 0f3D5B0000;
	fma.rn.f32 	%f131, %f130, %f127, 0f3E089438;
	fma.rn.f32 	%f132, %f131, %f127, 0f3EAAAA88;
	mul.rn.f32 	%f133, %f127, %f151;
	fma.rn.f32 	%f134, %f132, %f133, %f151;
	abs.f32 	%f135, %f151;
	setp.eq.f32 	%p50, %f135, 0f3A00B43C;
	selp.f32 	%f136, %f151, %f134, %p50;
	and.b32  	%r154, %r160, 1;
	setp.eq.b32 	%p51, %r154, 1;
	neg.f32 	%f137, %f136;
	rcp.approx.ftz.f32 	%f138, %f137;
	selp.f32 	%f159, %f138, %f136, %p51;
	bra.uni 	$L__BB1_43;
$L__BB1_13:
	setp.ltu.f32 	%p12, %f7, 0f3FC90FDA;
	setp.gtu.f32 	%p13, %f7, 0f4016CBE4;
	or.pred  	%p14, %p12, %p13;
	@%p14 bra 	$L__BB1_23;
	sub.s32 	%r111, %r6, %r61;
	mul.wide.s32 	%rd61, %r111, 4;
	add.s64 	%rd62, %rd1, %rd61;
	ld.global.f32 	%f155, [%rd62];
	ld.global.f32 	%f156, [%rd62+-4];
	mul.wide.s32 	%rd63, %r61, 4;
	add.s64 	%rd64, %rd6, %rd63;
	ld.global.f32 	%f157, [%rd64];
	ld.global.f32 	%f158, [%rd64+4];
	add.f32 	%f23, %f7, 0fBFC90FDA;
	mul.f32 	%f100, %f23, 0f3F22F983;
	cvt.rni.s32.f32 	%r164, %f100;
	cvt.rn.f32.s32 	%f101, %r164;
	fma.rn.f32 	%f102, %f101, 0fBFC90FDA, %f23;
	fma.rn.f32 	%f103, %f101, 0fB3A22168, %f102;
	fma.rn.f32 	%f152, %f101, 0fA7C234C5, %f103;
	abs.f32 	%f25, %f23;
	setp.ltu.f32 	%p36, %f25, 0f47CE4780;
	@%p36 bra 	$L__BB1_22;
	setp.neu.f32 	%p37, %f25, 0f7F800000;
	@%p37 bra 	$L__BB1_17;
	mov.f32 	%f106, 0f00000000;
	mul.rn.f32 	%f152, %f23, %f106;
	mov.b32 	%r164, 0;
	bra.uni 	$L__BB1_22;
$L__BB1_17:
	mov.b32 	%r21, %f23;
	mov.b64 	%rd97, 0;
	mov.b32 	%r161, 0;
$L__BB1_18:
	.pragma "nounroll";
	mul.wide.u32 	%rd66, %r161, 4;
	mov.u64 	%rd67, __cudart_i2opi_f;
	add.s64 	%rd68, %rd67, %rd66;
	ld.global.nc.u32 	%r113, [%rd68];
	shl.b32 	%r114, %r21, 8;
	or.b32  	%r115, %r114, -2147483648;
	mad.wide.u32 	%rd69, %r113, %r115, %rd97;
	shr.u64 	%rd97, %rd69, 32;
	add.s64 	%rd70, %rd4, %rd66;
	st.local.u32 	[%rd70], %rd69;
	add.s32 	%r161, %r161, 1;
	setp.ne.s32 	%p38, %r161, 6;
	@%p38 bra 	$L__BB1_18;
	shr.u32 	%r116, %r21, 23;
	st.local.u32 	[%rd4+24], %rd97;
	and.b32  	%r24, %r116, 31;
	and.b32  	%r117, %r116, 224;
	add.s32 	%r118, %r117, -128;
	shr.u32 	%r119, %r118, 5;
	mul.wide.u32 	%rd71, %r119, 4;
	sub.s64 	%rd12, %rd4, %rd71;
	ld.local.u32 	%r162, [%rd12+24];
	ld.local.u32 	%r163, [%rd12+20];
	setp.eq.s32 	%p39, %r24, 0;
	@%p39 bra 	$L__BB1_21;
	shf.l.wrap.b32 	%r162, %r163, %r162, %r24;
	ld.local.u32 	%r120, [%rd12+16];
	shf.l.wrap.b32 	%r163, %r120, %r163, %r24;
$L__BB1_21:
	shr.u32 	%r121, %r162, 30;
	shf.l.wrap.b32 	%r122, %r163, %r162, 2;
	shl.b32 	%r123, %r163, 2;
	shr.u32 	%r124, %r122, 31;
	add.s32 	%r125, %r124, %r121;
	neg.s32 	%r126, %r125;
	setp.lt.s32 	%p40, %r21, 0;
	selp.b32 	%r164, %r126, %r125, %p40;
	xor.b32  	%r127, %r122, %r21;
	shr.s32 	%r128, %r122, 31;
	xor.b32  	%r129, %r128, %r122;
	xor.b32  	%r130, %r128, %r123;
	cvt.u64.u32 	%rd72, %r129;
	shl.b64 	%rd73, %rd72, 32;
	cvt.u64.u32 	%rd74, %r130;
	or.b64  	%rd75, %rd73, %rd74;
	cvt.rn.f64.s64 	%fd5, %rd75;
	mul.f64 	%fd6, %fd5, 0d3BF921FB54442D19;
	cvt.rn.f32.f64 	%f104, %fd6;
	neg.f32 	%f105, %f104;
	setp.lt.s32 	%p41, %r127, 0;
	selp.f32 	%f152, %f105, %f104, %p41;
$L__BB1_22:
	mul.f32 	%f107, %f152, %f152;
	fma.rn.f32 	%f108, %f107, 0f3C190000, 0f3B560000;
	fma.rn.f32 	%f109, %f108, %f107, 0f3CC70000;
	fma.rn.f32 	%f110, %f109, %f107, 0f3D5B0000;
	fma.rn.f32 	%f111, %f110, %f107, 0f3E089438;
	fma.rn.f32 	%f112, %f111, %f107, 0f3EAAAA88;
	mul.rn.f32 	%f113, %f107, %f152;
	fma.rn.f32 	%f114, %f112, %f113, %f152;
	abs.f32 	%f115, %f152;
	setp.eq.f32 	%p42, %f115, 0f3A00B43C;
	selp.f32 	%f116, %f152, %f114, %p42;
	and.b32  	%r132, %r164, 1;
	setp.eq.b32 	%p43, %r132, 1;
	neg.f32 	%f117, %f116;
	rcp.approx.ftz.f32 	%f118, %f117;
	selp.f32 	%f159, %f118, %f116, %p43;
	bra.uni 	$L__BB1_43;
$L__BB1_23:
	setp.ltu.f32 	%p15, %f7, 0f00000000;
	setp.gtu.f32 	%p16, %f7, 0f3F490FDA;
	or.pred  	%p17, %p15, %p16;
	@%p17 bra 	$L__BB1_33;
	ld.global.f32 	%f155, [%rd6+4];
	sub.s32 	%r89, %r6, %r61;
	mul.wide.s32 	%rd46, %r89, 4;
	add.s64 	%rd47, %rd1, %rd46;
	ld.global.f32 	%f156, [%rd47+4];
	ld.global.f32 	%f157, [%rd6+-4];
	mul.wide.s32 	%rd48, %r3, 4;
	add.s64 	%rd49, %rd6, %rd48;
	ld.global.f32 	%f158, [%rd49];
	mul.f32 	%f81, %f7, 0f3F22F983;
	cvt.rni.s32.f32 	%r168, %f81;
	cvt.rn.f32.s32 	%f82, %r168;
	fma.rn.f32 	%f83, %f82, 0fBFC90FDA, %f7;
	fma.rn.f32 	%f84, %f82, 0fB3A22168, %f83;
	fma.rn.f32 	%f153, %f82, 0fA7C234C5, %f84;
	abs.f32 	%f35, %f7;
	setp.ltu.f32 	%p28, %f35, 0f47CE4780;
	@%p28 bra 	$L__BB1_32;
	setp.neu.f32 	%p29, %f35, 0f7F800000;
	@%p29 bra 	$L__BB1_27;
	mov.f32 	%f87, 0f00000000;
	mul.rn.f32 	%f153, %f7, %f87;
	mov.b32 	%r168, 0;
	bra.uni 	$L__BB1_32;
$L__BB1_27:
	mov.b32 	%r34, %f7;
	mov.b64 	%rd98, 0;
	mov.b32 	%r165, 0;
$L__BB1_28:
	.pragma "nounroll";
	mul.wide.u32 	%rd51, %r165, 4;
	mov.u64 	%rd52, __cudart_i2opi_f;
	add.s64 	%rd53, %rd52, %rd51;
	ld.global.nc.u32 	%r91, [%rd53];
	shl.b32 	%r92, %r34, 8;
	or.b32  	%r93, %r92, -2147483648;
	mad.wide.u32 	%rd54, %r91, %r93, %rd98;
	shr.u64 	%rd98, %rd54, 32;
	add.s64 	%rd55, %rd3, %rd51;
	st.local.u32 	[%rd55], %rd54;
	add.s32 	%r165, %r165, 1;
	setp.ne.s32 	%p30, %r165, 6;
	@%p30 bra 	$L__BB1_28;
	shr.u32 	%r94, %r34, 23;
	st.local.u32 	[%rd3+24], %rd98;
	and.b32  	%r37, %r94, 31;
	and.b32  	%r95, %r94, 224;
	add.s32 	%r96, %r95, -128;
	shr.u32 	%r97, %r96, 5;
	mul.wide.u32 	%rd56, %r97, 4;
	sub.s64 	%rd15, %rd3, %rd56;
	ld.local.u32 	%r166, [%rd15+24];
	ld.local.u32 	%r167, [%rd15+20];
	setp.eq.s32 	%p31, %r37, 0;
	@%p31 bra 	$L__BB1_31;
	shf.l.wrap.b32 	%r166, %r167, %r166, %r37;
	ld.local.u32 	%r98, [%rd15+16];
	shf.l.wrap.b32 	%r167, %r98, %r167, %r37;
$L__BB1_31:
	shr.u32 	%r99, %r166, 30;
	shf.l.wrap.b32 	%r100, %r167, %r166, 2;
	shl.b32 	%r101, %r167, 2;
	shr.u32 	%r102, %r100, 31;
	add.s32 	%r103, %r102, %r99;
	neg.s32 	%r104, %r103;
	setp.lt.s32 	%p32, %r34, 0;
	selp.b32 	%r168, %r104, %r103, %p32;
	xor.b32  	%r105, %r100, %r34;
	shr.s32 	%r106, %r100, 31;
	xor.b32  	%r107, %r106, %r100;
	xor.b32  	%r108, %r106, %r101;
	cvt.u64.u32 	%rd57, %r107;
	shl.b64 	%rd58, %rd57, 32;
	cvt.u64.u32 	%rd59, %r108;
	or.b64  	%rd60, %rd58, %rd59;
	cvt.rn.f64.s64 	%fd3, %rd60;
	mul.f64 	%fd4, %fd3, 0d3BF921FB54442D19;
	cvt.rn.f32.f64 	%f85, %fd4;
	neg.f32 	%f86, %f85;
	setp.lt.s32 	%p33, %r105, 0;
	selp.f32 	%f153, %f86, %f85, %p33;
$L__BB1_32:
	mul.f32 	%f88, %f153, %f153;
	fma.rn.f32 	%f89, %f88, 0f3C190000, 0f3B560000;
	fma.rn.f32 	%f90, %f89, %f88, 0f3CC70000;
	fma.rn.f32 	%f91, %f90, %f88, 0f3D5B0000;
	fma.rn.f32 	%f92, %f91, %f88, 0f3E089438;
	fma.rn.f32 	%f93, %f92, %f88, 0f3EAAAA88;
	mul.rn.f32 	%f94, %f88, %f153;
	fma.rn.f32 	%f95, %f93, %f94, %f153;
	abs.f32 	%f96, %f153;
	setp.eq.f32 	%p34, %f96, 0f3A00B43C;
	selp.f32 	%f97, %f153, %f95, %p34;
	and.b32  	%r110, %r168, 1;
	setp.eq.b32 	%p35, %r110, 1;
	neg.f32 	%f98, %f97;
	rcp.approx.ftz.f32 	%f99, %f98;
	selp.f32 	%f159, %f99, %f97, %p35;
	bra.uni 	$L__BB1_43;
$L__BB1_33:
	setp.ltu.f32 	%p18, %f7, 0f4016CBE4;
	setp.gtu.f32 	%p19, %f7, 0f40490FDA;
	or.pred  	%p20, %p18, %p19;
	@%p20 bra 	$L__BB1_43;
	ld.global.f32 	%f155, [%rd6+4];
	add.s32 	%r70, %r61, 1;
	mul.wide.s32 	%rd33, %r70, 4;
	add.s64 	%rd34, %rd6, %rd33;
	ld.global.f32 	%f156, [%rd34];
	ld.global.f32 	%f157, [%rd6+-4];
	mul.wide.s32 	%rd35, %r61, 4;
	xor.b64  	%rd36, %rd35, -4;
	add.s64 	%rd37, %rd6, %rd36;
	ld.global.f32 	%f158, [%rd37];
	mul.f32 	%f61, %f7, 0f3F22F983;
	cvt.rni.s32.f32 	%r172, %f61;
	cvt.rn.f32.s32 	%f62, %r172;
	fma.rn.f32 	%f63, %f62, 0fBFC90FDA, %f7;
	fma.rn.f32 	%f64, %f62, 0fB3A22168, %f63;
	fma.rn.f32 	%f154, %f62, 0fA7C234C5, %f64;
	abs.f32 	%f45, %f7;
	setp.ltu.f32 	%p21, %f45, 0f47CE4780;
	@%p21 bra 	$L__BB1_42;
	setp.neu.f32 	%p22, %f45, 0f7F800000;
	@%p22 bra 	$L__BB1_37;
	mov.f32 	%f67, 0f00000000;
	mul.rn.f32 	%f154, %f7, %f67;
	mov.b32 	%r172, 0;
	bra.uni 	$L__BB1_42;
$L__BB1_37:
	mov.b32 	%r47, %f7;
	mov.b64 	%rd101, 0;
	mov.b32 	%r169, 0;
	mov.u64 	%rd99, __cudart_i2opi_f;
	mov.u64 	%rd100, %rd2;
$L__BB1_38:
	.pragma "nounroll";
	ld.global.nc.u32 	%r72, [%rd99];
	shl.b32 	%r73, %r47, 8;
	or.b32  	%r74, %r73, -2147483648;
	mad.wide.u32 	%rd40, %r72, %r74, %rd101;
	shr.u64 	%rd101, %rd40, 32;
	st.local.u32 	[%rd100], %rd40;
	add.s32 	%r169, %r169, 1;
	add.s64 	%rd100, %rd100, 4;
	add.s64 	%rd99, %rd99, 4;
	setp.ne.s32 	%p23, %r169, 6;
	@%p23 bra 	$L__BB1_38;
	shr.u32 	%r75, %r47, 23;
	st.local.u32 	[%rd2+24], %rd101;
	and.b32  	%r50, %r75, 31;
	add.s32 	%r76, %r75, -128;
	shr.u32 	%r77, %r76, 5;
	mul.wide.u32 	%rd41, %r77, 4;
	sub.s64 	%rd22, %rd2, %rd41;
	ld.local.u32 	%r170, [%rd22+24];
	ld.local.u32 	%r171, [%rd22+20];
	setp.eq.s32 	%p24, %r50, 0;
	@%p24 bra 	$L__BB1_41;
	shf.l.wrap.b32 	%r170, %r171, %r170, %r50;
	ld.local.u32 	%r78, [%rd22+16];
	shf.l.wrap.b32 	%r171, %r78, %r171, %r50;
$L__BB1_41:
	shr.u32 	%r79, %r170, 30;
	shf.l.wrap.b32 	%r80, %r171, %r170, 2;
	shl.b32 	%r81, %r171, 2;
	shr.u32 	%r82, %r80, 31;
	add.s32 	%r172, %r82, %r79;
	xor.b32  	%r83, %r80, %r47;
	shr.s32 	%r84, %r80, 31;
	xor.b32  	%r85, %r84, %r80;
	xor.b32  	%r86, %r84, %r81;
	cvt.u64.u32 	%rd42, %r85;
	shl.b64 	%rd43, %rd42, 32;
	cvt.u64.u32 	%rd44, %r86;
	or.b64  	%rd45, %rd43, %rd44;
	cvt.rn.f64.s64 	%fd1, %rd45;
	mul.f64 	%fd2, %fd1, 0d3BF921FB54442D19;
	cvt.rn.f32.f64 	%f65, %fd2;
	neg.f32 	%f66, %f65;
	setp.lt.s32 	%p25, %r83, 0;
	selp.f32 	%f154, %f66, %f65, %p25;
$L__BB1_42:
	mul.f32 	%f68, %f154, %f154;
	fma.rn.f32 	%f69, %f68, 0f3C190000, 0f3B560000;
	fma.rn.f32 	%f70, %f69, %f68, 0f3CC70000;
	fma.rn.f32 	%f71, %f70, %f68, 0f3D5B0000;
	fma.rn.f32 	%f72, %f71, %f68, 0f3E089438;
	fma.rn.f32 	%f73, %f72, %f68, 0f3EAAAA88;
	mul.rn.f32 	%f74, %f68, %f154;
	fma.rn.f32 	%f75, %f73, %f74, %f154;
	abs.f32 	%f76, %f154;
	setp.eq.f32 	%p26, %f76, 0f3A00B43C;
	selp.f32 	%f77, %f154, %f75, %p26;
	and.b32  	%r88, %r172, 1;
	setp.eq.b32 	%p27, %r88, 1;
	neg.f32 	%f78, %f77;
	rcp.approx.ftz.f32 	%f79, %f78;
	selp.f32 	%f80, %f79, %f77, %p27;
	neg.f32 	%f159, %f80;
$L__BB1_43:
	mov.f32 	%f139, 0f3F800000;
	sub.f32 	%f140, %f139, %f159;
	mul.f32 	%f141, %f156, %f140;
	fma.rn.f32 	%f142, %f155, %f159, %f141;
	mul.f32 	%f143, %f158, %f140;
	fma.rn.f32 	%f144, %f157, %f159, %f143;
	setp.leu.f32 	%p52, %f6, %f142;
	setp.leu.f32 	%p53, %f6, %f144;
	or.pred  	%p54, %p52, %p53;
	@%p54 bra 	$L__BB1_45;
	ld.param.u64 	%rd95, [_Z23nonMaximumSuppressionV2PfS_iiS__param_4];
	cvta.to.global.u64 	%rd91, %rd95;
	mul.wide.s32 	%rd92, %r6, 4;
	add.s64 	%rd93, %rd91, %rd92;
	st.global.f32 	[%rd93], %f6;
$L__BB1_45:
	add.s32 	%r156, %r5, 1;
	setp.ne.s32 	%p55, %r5, %r4;
	@%p55 bra 	$L__BB1_1;
$L__BB1_46:
	ret;

}
	// .globl	_Z23nonMaximumSuppressionV3PfS_iiS_
.visible .entry _Z23nonMaximumSuppressionV3PfS_iiS_(
	.param .u64 .ptr .align 1 _Z23nonMaximumSuppressionV3PfS_iiS__param_0,
	.param .u64 .ptr .align 1 _Z23nonMaximumSuppressionV3PfS_iiS__param_1,
	.param .u32 _Z23nonMaximumSuppressionV3PfS_iiS__param_2,
	.param .u32 _Z23nonMaximumSuppressionV3PfS_iiS__param_3,
	.param .u64 .ptr .align 1 _Z23nonMaximumSuppressionV3PfS_iiS__param_4
)
{
	.local .align 4 .b8 	__local_depot2[28];
	.reg .b64 	%SP;
	.reg .b64 	%SPL;
	.reg .pred 	%p<171>;
	.reg .b16 	%rs<9>;
	.reg .b32 	%r<419>;
	.reg .b32 	%f<401>;
	.reg .b64 	%rd<271>;
	.reg .b64 	%fd<17>;

	mov.u64 	%SPL, __local_depot2;
	ld.param.u64 	%rd77, [_Z23nonMaximumSuppressionV3PfS_iiS__param_0];
	ld.param.u64 	%rd78, [_Z23nonMaximumSuppressionV3PfS_iiS__param_1];
	ld.param.u32 	%r128, [_Z23nonMaximumSuppressionV3PfS_iiS__param_2];
	ld.param.u32 	%r130, [_Z23nonMaximumSuppressionV3PfS_iiS__param_3];
	ld.param.u64 	%rd79, [_Z23nonMaximumSuppressionV3PfS_iiS__param_4];
	neg.s32 	%r1, %r130;
	cvta.to.global.u64 	%rd1, %rd79;
	cvta.to.global.u64 	%rd2, %rd78;
	cvta.to.global.u64 	%rd3, %rd77;
	add.u64 	%rd4, %SPL, 0;
	mov.u32 	%r131, %ctaid.y;
	mov.u32 	%r132, %ntid.y;
	mov.u32 	%r133, %tid.y;
	mad.lo.s32 	%r134, %r131, %r132, %r133;
	shl.b32 	%r2, %r134, 3;
	mov.u32 	%r136, %ctaid.x;
	mov.u32 	%r137, %ntid.x;
	mov.u32 	%r138, %tid.x;
	mad.lo.s32 	%r139, %r136, %r137, %r138;
	setp.lt.s32 	%p1, %r139, 1;
	add.s32 	%r4, %r128, -1;
	add.s32 	%r5, %r130, -1;
	setp.ge.s32 	%p2, %r139, %r5;
	add.s32 	%r6, %r130, 1;
	setp.eq.s32 	%p3, %r134, 0;
	or.pred  	%p4, %p1, %p3;
	setp.ge.s32 	%p5, %r2, %r4;
	or.pred  	%p6, %p4, %p5;
	or.pred  	%p7, %p6, %p2;
	@%p7 bra 	$L__BB2_12;
	mad.lo.s32 	%r7, %r2, %r130, %r139;
	cvt.s64.s32 	%rd5, %r7;
	mul.wide.s32 	%rd81, %r7, 4;
	add.s64 	%rd6, %rd3, %rd81;
	ld.global.f32 	%f1, [%rd6];
	setp.le.f32 	%p8, %f1, 0f00000000;
	@%p8 bra 	$L__BB2_96;
	shl.b64 	%rd82, %rd5, 2;
	add.s64 	%rd83, %rd2, %rd82;
	ld.global.f32 	%f89, [%rd83];
	setp.gt.f32 	%p9, %f89, 0f3F490FDA;
	setp.lt.f32 	%p10, %f89, 0f4016CBE4;
	selp.b32 	%r140, %r1, 1, %p10;
	selp.b32 	%r141, %r140, 1, %p9;
	setp.gt.f32 	%p11, %f89, 0f4016CBE4;
	setp.gt.f32 	%p12, %f89, 0f3FC90FDA;
	selp.s16 	%rs1, -1, 0, %p12;
	mul.wide.s16 	%r142, %rs1, 2;
	selp.b32 	%r143, %r6, 0, %p9;
	selp.b32 	%r144, 1, %r1, %p11;
	add.s32 	%r145, %r144, %r143;
	add.s32 	%r146, %r145, %r142;
	selp.f32 	%f90, 0f3F800000, 0f00000000, %p11;
	mov.f32 	%f91, 0f3FC90FDA;
	sub.f32 	%f92, %f91, %f89;
	sub.f32 	%f93, %f92, %f89;
	selp.f32 	%f94, 0f3F800000, 0f00000000, %p12;
	add.f32 	%f95, %f89, %f89;
	mul.f32 	%f96, %f95, %f94;
	fma.rn.f32 	%f97, %f93, %f90, %f96;
	selp.f32 	%f98, 0f3F800000, 0f00000000, %p9;
	fma.rn.f32 	%f99, %f93, %f98, %f97;
	add.f32 	%f2, %f89, %f99;
	mul.wide.s32 	%rd84, %r141, 4;
	add.s64 	%rd85, %rd6, %rd84;
	ld.global.f32 	%f3, [%rd85];
	mul.wide.s32 	%rd86, %r146, 4;
	add.s64 	%rd87, %rd85, %rd86;
	ld.global.f32 	%f4, [%rd87];
	sub.s32 	%r147, %r7, %r141;
	mul.wide.s32 	%rd88, %r147, 4;
	add.s64 	%rd89, %rd3, %rd88;
	ld.global.f32 	%f5, [%rd89];
	add.s32 	%r148, %r141, %r146;
	sub.s32 	%r149, %r7, %r148;
	mul.wide.s32 	%rd90, %r149, 4;
	add.s64 	%rd91, %rd3, %rd90;
	ld.global.f32 	%f6, [%rd91];
	mul.f32 	%f100, %f2, 0f3F22F983;
	cvt.rni.s32.f32 	%r390, %f100;
	cvt.rn.f32.s32 	%f101, %r390;
	fma.rn.f32 	%f102, %f101, 0fBFC90FDA, %f2;
	fma.rn.f32 	%f103, %f101, 0fB3A22168, %f102;
	fma.rn.f32 	%f393, %f101, 0fA7C234C5, %f103;
	abs.f32 	%f8, %f2;
	setp.ltu.f32 	%p13, %f8, 0f47CE4780;
	@%p13 bra 	$L__BB2_10;
	setp.neu.f32 	%p14, %f8, 0f7F800000;
	@%p14 bra 	$L__BB2_5;
	mov.f32 	%f106, 0f00000000;
	mul.rn.f32 	%f393, %f2, %f106;
	mov.b32 	%r390, 0;
	bra.uni 	$L__BB2_10;
$L__BB2_5:
	mov.b32 	%r9, %f2;
	mov.b64 	%rd249, 0;
	mov.b32 	%r387, 0;
	mov.u64 	%rd247, __cudart_i2opi_f;
	shl.b32 	%r152, %r9, 8;
	or.b32  	%r153, %r152, -2147483648;
	mov.u64 	%rd248, %rd4;
$L__BB2_6:
	.pragma "nounroll";
	ld.global.nc.u32 	%r151, [%rd247];
	mad.wide.u32 	%rd94, %r151, %r153, %rd249;
	shr.u64 	%rd249, %rd94, 32;
	st.local.u32 	[%rd248], %rd94;
	add.s32 	%r387, %r387, 1;
	add.s64 	%rd248, %rd248, 4;
	add.s64 	%rd247, %rd247, 4;
	setp.ne.s32 	%p15, %r387, 6;
	@%p15 bra 	$L__BB2_6;
	shr.u32 	%r154, %r9, 23;
	st.local.u32 	[%rd4+24], %rd249;
	and.b32  	%r12, %r154, 31;
	and.b32  	%r155, %r154, 224;
	add.s32 	%r156, %r155, -128;
	shr.u32 	%r157, %r156, 5;
	mul.wide.u32 	%rd95, %r157, 4;
	sub.s64 	%rd13, %rd4, %rd95;
	ld.local.u32 	%r388, [%rd13+24];
	ld.local.u32 	%r389, [%rd13+20];
	setp.eq.s32 	%p16, %r12, 0;
	@%p16 bra 	$L__BB2_9;
	shf.l.wrap.b32 	%r388, %r389, %r388, %r12;
	ld.local.u32 	%r158, [%rd13+16];
	shf.l.wrap.b32 	%r389, %r158, %r389, %r12;
$L__BB2_9:
	shr.u32 	%r159, %r388, 30;
	shf.l.wrap.b32 	%r160, %r389, %r388, 2;
	shl.b32 	%r161, %r389, 2;
	shr.u32 	%r162, %r160, 31;
	add.s32 	%r163, %r162, %r159;
	neg.s32 	%r164, %r163;
	setp.lt.s32 	%p17, %r9, 0;
	selp.b32 	%r390, %r164, %r163, %p17;
	xor.b32  	%r165, %r160, %r9;
	shr.s32 	%r166, %r160, 31;
	xor.b32  	%r167, %r166, %r160;
	xor.b32  	%r168, %r166, %r161;
	cvt.u64.u32 	%rd96, %r167;
	shl.b64 	%rd97, %rd96, 32;
	cvt.u64.u32 	%rd98, %r168;
	or.b64  	%rd99, %rd97, %rd98;
	cvt.rn.f64.s64 	%fd1, %rd99;
	mul.f64 	%fd2, %fd1, 0d3BF921FB54442D19;
	cvt.rn.f32.f64 	%f104, %fd2;
	neg.f32 	%f105, %f104;
	setp.lt.s32 	%p18, %r165, 0;
	selp.f32 	%f393, %f105, %f104, %p18;
$L__BB2_10:
	mul.f32 	%f107, %f393, %f393;
	fma.rn.f32 	%f108, %f107, 0f3C190000, 0f3B560000;
	fma.rn.f32 	%f109, %f108, %f107, 0f3CC70000;
	fma.rn.f32 	%f110, %f109, %f107, 0f3D5B0000;
	fma.rn.f32 	%f111, %f110, %f107, 0f3E089438;
	fma.rn.f32 	%f112, %f111, %f107, 0f3EAAAA88;
	mul.rn.f32 	%f113, %f107, %f393;
	fma.rn.f32 	%f114, %f112, %f113, %f393;
	abs.f32 	%f115, %f393;
	setp.eq.f32 	%p19, %f115, 0f3A00B43C;
	selp.f32 	%f116, %f393, %f114, %p19;
	and.b32  	%r170, %r390, 1;
	setp.eq.b32 	%p20, %r170, 1;
	neg.f32 	%f117, %f116;
	rcp.approx.ftz.f32 	%f118, %f117;
	selp.f32 	%f119, %f118, %f116, %p20;
	mov.f32 	%f120, 0f3F800000;
	sub.f32 	%f121, %f120, %f119;
	mul.f32 	%f122, %f4, %f121;
	fma.rn.f32 	%f123, %f3, %f119, %f122;
	mul.f32 	%f124, %f6, %f121;
	fma.rn.f32 	%f125, %f5, %f119, %f124;
	setp.leu.f32 	%p21, %f1, %f123;
	setp.leu.f32 	%p22, %f1, %f125;
	or.pred  	%p23, %p21, %p22;
	@%p23 bra 	$L__BB2_12;
	mul.wide.s32 	%rd100, %r7, 4;
	add.s64 	%rd101, %rd1, %rd100;
	st.global.f32 	[%rd101], %f1;
$L__BB2_12:
	setp.ge.s32 	%p24, %r139, %r5;
	setp.lt.s32 	%p25, %r139, 1;
	add.s32 	%r21, %r2, 1;
	setp.ge.s32 	%p26, %r21, %r4;
	or.pred  	%p27, %p26, %p24;
	or.pred  	%p28, %p27, %p25;
	@%p28 bra 	$L__BB2_24;
	mad.lo.s32 	%r22, %r21, %r130, %r139;
	cvt.s64.s32 	%rd14, %r22;
	mul.wide.s32 	%rd102, %r22, 4;
	add.s64 	%rd15, %rd3, %rd102;
	ld.global.f32 	%f12, [%rd15];
	setp.le.f32 	%p29, %f12, 0f00000000;
	@%p29 bra 	$L__BB2_96;
	shl.b64 	%rd103, %rd14, 2;
	add.s64 	%rd104, %rd2, %rd103;
	ld.global.f32 	%f127, [%rd104];
	setp.gt.f32 	%p30, %f127, 0f3F490FDA;
	setp.lt.f32 	%p31, %f127, 0f4016CBE4;
	selp.b32 	%r171, %r1, 1, %p31;
	selp.b32 	%r172, %r171, 1, %p30;
	setp.gt.f32 	%p32, %f127, 0f4016CBE4;
	setp.gt.f32 	%p33, %f127, 0f3FC90FDA;
	selp.s16 	%rs2, -1, 0, %p33;
	mul.wide.s16 	%r173, %rs2, 2;
	selp.b32 	%r174, %r6, 0, %p30;
	selp.b32 	%r175, 1, %r1, %p32;
	add.s32 	%r176, %r175, %r174;
	add.s32 	%r177, %r176, %r173;
	selp.f32 	%f128, 0f3F800000, 0f00000000, %p32;
	mov.f32 	%f129, 0f3FC90FDA;
	sub.f32 	%f130, %f129, %f127;
	sub.f32 	%f131, %f130, %f127;
	selp.f32 	%f132, 0f3F800000, 0f00000000, %p33;
	add.f32 	%f133, %f127, %f127;
	mul.f32 	%f134, %f133, %f132;
	fma.rn.f32 	%f135, %f131, %f128, %f134;
	selp.f32 	%f136, 0f3F800000, 0f00000000, %p30;
	fma.rn.f32 	%f137, %f131, %f136, %f135;
	add.f32 	%f13, %f127, %f137;
	mul.wide.s32 	%rd105, %r172, 4;
	add.s64 	%rd106, %rd15, %rd105;
	ld.global.f32 	%f14, [%rd106];
	mul.wide.s32 	%rd107, %r177, 4;
	add.s64 	%rd108, %rd106, %rd107;
	ld.global.f32 	%f15, [%rd108];
	sub.s32 	%r178, %r22, %r172;
	mul.wide.s32 	%rd109, %r178, 4;
	add.s64 	%rd110, %rd3, %rd109;
	ld.global.f32 	%f16, [%rd110];
	add.s32 	%r179, %r172, %r177;
	sub.s32 	%r180, %r22, %r179;
	mul.wide.s32 	%rd111, %r180, 4;
	add.s64 	%rd112, %rd3, %rd111;
	ld.global.f32 	%f17, [%rd112];
	mul.f32 	%f138, %f13, 0f3F22F983;
	cvt.rni.s32.f32 	%r394, %f138;
	cvt.rn.f32.s32 	%f139, %r394;
	fma.rn.f32 	%f140, %f139, 0fBFC90FDA, %f13;
	fma.rn.f32 	%f141, %f139, 0fB3A22168, %f140;
	fma.rn.f32 	%f394, %f139, 0fA7C234C5, %f141;
	abs.f32 	%f19, %f13;
	setp.ltu.f32 	%p34, %f19, 0f47CE4780;
	@%p34 bra 	$L__BB2_22;
	setp.eq.f32 	%p35, %f19, 0f7F800000;
	@%p35 bra 	$L__BB2_21;
	mov.b32 	%r24, %f13;
	mov.b64 	%rd252, 0;
	mov.b32 	%r391, 0;
	mov.u64 	%rd250, __cudart_i2opi_f;
	shl.b32 	%r183, %r24, 8;
	or.b32  	%r184, %r183, -2147483648;
	mov.u64 	%rd251, %rd4;
$L__BB2_17:
	.pragma "nounroll";
	ld.global.nc.u32 	%r182, [%rd250];
	mad.wide.u32 	%rd115, %r182, %r184, %rd252;
	shr.u64 	%rd252, %rd115, 32;
	st.local.u32 	[%rd251], %rd115;
	add.s32 	%r391, %r391, 1;
	add.s64 	%rd251, %rd251, 4;
	add.s64 	%rd250, %rd250, 4;
	setp.ne.s32 	%p36, %r391, 6;
	@%p36 bra 	$L__BB2_17;
	shr.u32 	%r185, %r24, 23;
	st.local.u32 	[%rd4+24], %rd252;
	and.b32  	%r27, %r185, 31;
	and.b32  	%r186, %r185, 224;
	add.s32 	%r187, %r186, -128;
	shr.u32 	%r188, %r187, 5;
	mul.wide.u32 	%rd116, %r188, 4;
	sub.s64 	%rd22, %rd4, %rd116;
	ld.local.u32 	%r392, [%rd22+24];
	ld.local.u32 	%r393, [%rd22+20];
	setp.eq.s32 	%p37, %r27, 0;
	@%p37 bra 	$L__BB2_20;
	shf.l.wrap.b32 	%r392, %r393, %r392, %r27;
	ld.local.u32 	%r189, [%rd22+16];
	shf.l.wrap.b32 	%r393, %r189, %r393, %r27;
$L__BB2_20:
	shr.u32 	%r190, %r392, 30;
	shf.l.wrap.b32 	%r191, %r393, %r392, 2;
	shl.b32 	%r192, %r393, 2;
	shr.u32 	%r193, %r191, 31;
	add.s32 	%r194, %r193, %r190;
	neg.s32 	%r195, %r194;
	setp.lt.s32 	%p38, %r24, 0;
	selp.b32 	%r394, %r195, %r194, %p38;
	xor.b32  	%r196, %r191, %r24;
	shr.s32 	%r197, %r191, 31;
	xor.b32  	%r198, %r197, %r191;
	xor.b32  	%r199, %r197, %r192;
	cvt.u64.u32 	%rd117, %r198;
	shl.b64 	%rd118, %rd117, 32;
	cvt.u64.u32 	%rd119, %r199;
	or.b64  	%rd120, %rd118, %rd119;
	cvt.rn.f64.s64 	%fd3, %rd120;
	mul.f64 	%fd4, %fd3, 0d3BF921FB54442D19;
	cvt.rn.f32.f64 	%f142, %fd4;
	neg.f32 	%f143, %f142;
	setp.lt.s32 	%p39, %r196, 0;
	selp.f32 	%f394, %f143, %f142, %p39;
	bra.uni 	$L__BB2_22;
$L__BB2_21:
	mov.f32 	%f144, 0f00000000;
	mul.rn.f32 	%f394, %f13, %f144;
	mov.b32 	%r394, 0;
$L__BB2_22:
	mul.f32 	%f145, %f394, %f394;
	fma.rn.f32 	%f146, %f145, 0f3C190000, 0f3B560000;
	fma.rn.f32 	%f147, %f146, %f145, 0f3CC70000;
	fma.rn.f32 	%f148, %f147, %f145, 0f3D5B0000;
	fma.rn.f32 	%f149, %f148, %f145, 0f3E089438;
	fma.rn.f32 	%f150, %f149, %f145, 0f3EAAAA88;
	mul.rn.f32 	%f151, %f145, %f394;
	fma.rn.f32 	%f152, %f150, %f151, %f394;
	abs.f32 	%f153, %f394;
	setp.eq.f32 	%p40, %f153, 0f3A00B43C;
	selp.f32 	%f154, %f394, %f152, %p40;
	and.b32  	%r201, %r394, 1;
	setp.eq.b32 	%p41, %r201, 1;
	neg.f32 	%f155, %f154;
	rcp.approx.ftz.f32 	%f156, %f155;
	selp.f32 	%f157, %f156, %f154, %p41;
	mov.f32 	%f158, 0f3F800000;
	sub.f32 	%f159, %f158, %f157;
	mul.f32 	%f160, %f15, %f159;
	fma.rn.f32 	%f161, %f14, %f157, %f160;
	mul.f32 	%f162, %f17, %f159;
	fma.rn.f32 	%f163, %f16, %f157, %f162;
	setp.leu.f32 	%p42, %f12, %f161;
	setp.leu.f32 	%p43, %f12, %f163;
	or.pred  	%p44, %p42, %p43;
	@%p44 bra 	$L__BB2_24;
	mul.wide.s32 	%rd121, %r22, 4;
	add.s64 	%rd122, %rd1, %rd121;
	st.global.f32 	[%rd122], %f12;
$L__BB2_24:
	setp.ge.s32 	%p45, %r139, %r5;
	setp.lt.s32 	%p46, %r139, 1;
	add.s32 	%r36, %r2, 2;
	setp.ge.s32 	%p47, %r36, %r4;
	or.pred  	%p48, %p47, %p45;
	or.pred  	%p49, %p48, %p46;
	@%p49 bra 	$L__BB2_36;
	mad.lo.s32 	%r37, %r36, %r130, %r139;
	cvt.s64.s32 	%rd23, %r37;
	mul.wide.s32 	%rd123, %r37, 4;
	add.s64 	%rd24, %rd3, %rd123;
	ld.global.f32 	%f23, [%rd24];
	setp.le.f32 	%p50, %f23, 0f00000000;
	@%p50 bra 	$L__BB2_96;
	shl.b64 	%rd124, %rd23, 2;
	add.s64 	%rd125, %rd2, %rd124;
	ld.global.f32 	%f165, [%rd125];
	setp.gt.f32 	%p51, %f165, 0f3F490FDA;
	setp.lt.f32 	%p52, %f165, 0f4016CBE4;
	selp.b32 	%r202, %r1, 1, %p52;
	selp.b32 	%r203, %r202, 1, %p51;
	setp.gt.f32 	%p53, %f165, 0f4016CBE4;
	setp.gt.f32 	%p54, %f165, 0f3FC90FDA;
	selp.s16 	%rs3, -1, 0, %p54;
	mul.wide.s16 	%r204, %rs3, 2;
	selp.b32 	%r205, %r6, 0, %p51;
	selp.b32 	%r206, 1, %r1, %p53;
	add.s32 	%r207, %r206, %r205;
	add.s32 	%r208, %r207, %r204;
	selp.f32 	%f166, 0f3F800000, 0f00000000, %p53;
	mov.f32 	%f167, 0f3FC90FDA;
	sub.f32 	%f168, %f167, %f165;
	sub.f32 	%f169, %f168, %f165;
	selp.f32 	%f170, 0f3F800000, 0f00000000, %p54;
	add.f32 	%f171, %f165, %f165;
	mul.f32 	%f172, %f171, %f170;
	fma.rn.f32 	%f173, %f169, %f166, %f172;
	selp.f32 	%f174, 0f3F800000, 0f00000000, %p51;
	fma.rn.f32 	%f175, %f169, %f174, %f173;
	add.f32 	%f24, %f165, %f175;
	mul.wide.s32 	%rd126, %r203, 4;
	add.s64 	%rd127, %rd24, %rd126;
	ld.global.f32 	%f25, [%rd127];
	mul.wide.s32 	%rd128, %r208, 4;
	add.s64 	%rd129, %rd127, %rd128;
	ld.global.f32 	%f26, [%rd129];
	sub.s32 	%r209, %r37, %r203;
	mul.wide.s32 	%rd130, %r209, 4;
	add.s64 	%rd131, %rd3, %rd130;
	ld.global.f32 	%f27, [%rd131];
	add.s32 	%r210, %r203, %r208;
	sub.s32 	%r211, %r37, %r210;
	mul.wide.s32 	%rd132, %r211, 4;
	add.s64 	%rd133, %rd3, %rd132;
	ld.global.f32 	%f28, [%rd133];
	mul.f32 	%f176, %f24, 0f3F22F983;
	cvt.rni.s32.f32 	%r398, %f176;
	cvt.rn.f32.s32 	%f177, %r398;
	fma.rn.f32 	%f178, %f177, 0fBFC90FDA, %f24;
	fma.rn.f32 	%f179, %f177, 0fB3A22168, %f178;
	fma.rn.f32 	%f395, %f177, 0fA7C234C5, %f179;
	abs.f32 	%f30, %f24;
	setp.ltu.f32 	%p55, %f30, 0f47CE4780;
	@%p55 bra 	$L__BB2_34;
	setp.eq.f32 	%p56, %f30, 0f7F800000;
	@%p56 bra 	$L__BB2_33;
	mov.b32 	%r39, %f24;
	mov.b64 	%rd255, 0;
	mov.b32 	%r395, 0;
	mov.u64 	%rd253, __cudart_i2opi_f;
	shl.b32 	%r214, %r39, 8;
	or.b32  	%r215, %r214, -2147483648;
	mov.u64 	%rd254, %rd4;
$L__BB2_29:
	.pragma "nounroll";
	ld.global.nc.u32 	%r213, [%rd253];
	mad.wide.u32 	%rd136, %r213, %r215, %rd255;
	shr.u64 	%rd255, %rd136, 32;
	st.local.u32 	[%rd254], %rd136;
	add.s32 	%r395, %r395, 1;
	add.s64 	%rd254, %rd254, 4;
	add.s64 	%rd253, %rd253, 4;
	setp.ne.s32 	%p57, %r395, 6;
	@%p57 bra 	$L__BB2_29;
	shr.u32 	%r216, %r39, 23;
	st.local.u32 	[%rd4+24], %rd255;
	and.b32  	%r42, %r216, 31;
	and.b32  	%r217, %r216, 224;
	add.s32 	%r218, %r217, -128;
	shr.u32 	%r219, %r218, 5;
	mul.wide.u32 	%rd137, %r219, 4;
	sub.s64 	%rd31, %rd4, %rd137;
	ld.local.u32 	%r396, [%rd31+24];
	ld.local.u32 	%r397, [%rd31+20];
	setp.eq.s32 	%p58, %r42, 0;
	@%p58 bra 	$L__BB2_32;
	shf.l.wrap.b32 	%r396, %r397, %r396, %r42;
	ld.local.u32 	%r220, [%rd31+16];
	shf.l.wrap.b32 	%r397, %r220, %r397, %r42;
$L__BB2_32:
	shr.u32 	%r221, %r396, 30;
	shf.l.wrap.b32 	%r222, %r397, %r396, 2;
	shl.b32 	%r223, %r397, 2;
	shr.u32 	%r224, %r222, 31;
	add.s32 	%r225, %r224, %r221;
	neg.s32 	%r226, %r225;
	setp.lt.s32 	%p59, %r39, 0;
	selp.b32 	%r398, %r226, %r225, %p59;
	xor.b32  	%r227, %r222, %r39;
	shr.s32 	%r228, %r222, 31;
	xor.b32  	%r229, %r228, %r222;
	xor.b32  	%r230, %r228, %r223;
	cvt.u64.u32 	%rd138, %r229;
	shl.b64 	%rd139, %rd138, 32;
	cvt.u64.u32 	%rd140, %r230;
	or.b64  	%rd141, %rd139, %rd140;
	cvt.rn.f64.s64 	%fd5, %rd141;
	mul.f64 	%fd6, %fd5, 0d3BF921FB54442D19;
	cvt.rn.f32.f64 	%f180, %fd6;
	neg.f32 	%f181, %f180;
	setp.lt.s32 	%p60, %r227, 0;
	selp.f32 	%f395, %f181, %f180, %p60;
	bra.uni 	$L__BB2_34;
$L__BB2_33:
	mov.f32 	%f182, 0f00000000;
	mul.rn.f32 	%f395, %f24, %f182;
	mov.b32 	%r398, 0;
$L__BB2_34:
	mul.f32 	%f183, %f395, %f395;
	fma.rn.f32 	%f184, %f183, 0f3C190000, 0f3B560000;
	fma.rn.f32 	%f185, %f184, %f183, 0f3CC70000;
	fma.rn.f32 	%f186, %f185, %f183, 0f3D5B0000;
	fma.rn.f32 	%f187, %f186, %f183, 0f3E089438;
	fma.rn.f32 	%f188, %f187, %f183, 0f3EAAAA88;
	mul.rn.f32 	%f189, %f183, %f395;
	fma.rn.f32 	%f190, %f188, %f189, %f395;
	abs.f32 	%f191, %f395;
	setp.eq.f32 	%p61, %f191, 0f3A00B43C;
	selp.f32 	%f192, %f395, %f190, %p61;
	and.b32  	%r232, %r398, 1;
	setp.eq.b32 	%p62, %r232, 1;
	neg.f32 	%f193, %f192;
	rcp.approx.ftz.f32 	%f194, %f193;
	selp.f32 	%f195, %f194, %f192, %p62;
	mov.f32 	%f196, 0f3F800000;
	sub.f32 	%f197, %f196, %f195;
	mul.f32 	%f198, %f26, %f197;
	fma.rn.f32 	%f199, %f25, %f195, %f198;
	mul.f32 	%f200, %f28, %f197;
	fma.rn.f32 	%f201, %f27, %f195, %f200;
	setp.leu.f32 	%p63, %f23, %f199;
	setp.leu.f32 	%p64, %f23, %f201;
	or.pred  	%p65, %p63, %p64;
	@%p65 bra 	$L__BB2_36;
	mul.wide.s32 	%rd142, %r37, 4;
	add.s64 	%rd143, %rd1, %rd142;
	st.global.f32 	[%rd143], %f23;
$L__BB2_36:
	setp.ge.s32 	%p66, %r139, %r5;
	setp.lt.s32 	%p67, %r139, 1;
	add.s32 	%r51, %r2, 3;
	setp.ge.s32 	%p68, %r51, %r4;
	or.pred  	%p69, %p68, %p66;
	or.pred  	%p70, %p69, %p67;
	@%p70 bra 	$L__BB2_48;
	mad.lo.s32 	%r52, %r51, %r130, %r139;
	cvt.s64.s32 	%rd32, %r52;
	mul.wide.s32 	%rd144, %r52, 4;
	add.s64 	%rd33, %rd3, %rd144;
	ld.global.f32 	%f34, [%rd33];
	setp.le.f32 	%p71, %f34, 0f00000000;
	@%p71 bra 	$L__BB2_96;
	shl.b64 	%rd145, %rd32, 2;
	add.s64 	%rd146, %rd2, %rd145;
	ld.global.f32 	%f203, [%rd146];
	setp.gt.f32 	%p72, %f203, 0f3F490FDA;
	setp.lt.f32 	%p73, %f203, 0f4016CBE4;
	selp.b32 	%r233, %r1, 1, %p73;
	selp.b32 	%r234, %r233, 1, %p72;
	setp.gt.f32 	%p74, %f203, 0f4016CBE4;
	setp.gt.f32 	%p75, %f203, 0f3FC90FDA;
	selp.s16 	%rs4, -1, 0, %p75;
	mul.wide.s16 	%r235, %rs4, 2;
	selp.b32 	%r236, %r6, 0, %p72;
	selp.b32 	%r237, 1, %r1, %p74;
	add.s32 	%r238, %r237, %r236;
	add.s32 	%r239, %r238, %r235;
	selp.f32 	%f204, 0f3F800000, 0f00000000, %p74;
	mov.f32 	%f205, 0f3FC90FDA;
	sub.f32 	%f206, %f205, %f203;
	sub.f32 	%f207, %f206, %f203;
	selp.f32 	%f208, 0f3F800000, 0f00000000, %p75;
	add.f32 	%f209, %f203, %f203;
	mul.f32 	%f210, %f209, %f208;
	fma.rn.f32 	%f211, %f207, %f204, %f210;
	selp.f32 	%f212, 0f3F800000, 0f00000000, %p72;
	fma.rn.f32 	%f213, %f207, %f212, %f211;
	add.f32 	%f35, %f203, %f213;
	mul.wide.s32 	%rd147, %r234, 4;
	add.s64 	%rd148, %rd33, %rd147;
	ld.global.f32 	%f36, [%rd148];
	mul.wide.s32 	%rd149, %r239, 4;
	add.s64 	%rd150, %rd148, %rd149;
	ld.global.f32 	%f37, [%rd150];
	sub.s32 	%r240, %r52, %r234;
	mul.wide.s32 	%rd151, %r240, 4;
	add.s64 	%rd152, %rd3, %rd151;
	ld.global.f32 	%f38, [%rd152];
	add.s32 	%r241, %r234, %r239;
	sub.s32 	%r242, %r52, %r241;
	mul.wide.s32 	%rd153, %r242, 4;
	add.s64 	%rd154, %rd3, %rd153;
	ld.global.f32 	%f39, [%rd154];
	mul.f32 	%f214, %f35, 0f3F22F983;
	cvt.rni.s32.f32 	%r402, %f214;
	cvt.rn.f32.s32 	%f215, %r402;
	fma.rn.f32 	%f216, %f215, 0fBFC90FDA, %f35;
	fma.rn.f32 	%f217, %f215, 0fB3A22168, %f216;
	fma.rn.f32 	%f396, %f215, 0fA7C234C5, %f217;
	abs.f32 	%f41, %f35;
	setp.ltu.f32 	%p76, %f41, 0f47CE4780;
	@%p76 bra 	$L__BB2_46;
	setp.eq.f32 	%p77, %f41, 0f7F800000;
	@%p77 bra 	$L__BB2_45;
	mov.b32 	%r54, %f35;
	mov.b64 	%rd258, 0;
	mov.b32 	%r399, 0;
	mov.u64 	%rd256, __cudart_i2opi_f;
	shl.b32 	%r245, %r54, 8;
	or.b32  	%r246, %r245, -2147483648;
	mov.u64 	%rd257, %rd4;
$L__BB2_41:
	.pragma "nounroll";
	ld.global.nc.u32 	%r244, [%rd256];
	mad.wide.u32 	%rd157, %r244, %r246, %rd258;
	shr.u64 	%rd258, %rd157, 32;
	st.local.u32 	[%rd257], %rd157;
	add.s32 	%r399, %r399, 1;
	add.s64 	%rd257, %rd257, 4;
	add.s64 	%rd256, %rd256, 4;
	setp.ne.s32 	%p78, %r399, 6;
	@%p78 bra 	$L__BB2_41;
	shr.u32 	%r247, %r54, 23;
	st.local.u32 	[%rd4+24], %rd258;
	and.b32  	%r57, %r247, 31;
	and.b32  	%r248, %r247, 224;
	add.s32 	%r249, %r248, -128;
	shr.u32 	%r250, %r249, 5;
	mul.wide.u32 	%rd158, %r250, 4;
	sub.s64 	%rd40, %rd4, %rd158;
	ld.local.u32 	%r400, [%rd40+24];
	ld.local.u32 	%r401, [%rd40+20];
	setp.eq.s32 	%p79, %r57, 0;
	@%p79 bra 	$L__BB2_44;
	shf.l.wrap.b32 	%r400, %r401, %r400, %r57;
	ld.local.u32 	%r251, [%rd40+16];
	shf.l.wrap.b32 	%r401, %r251, %r401, %r57;
$L__BB2_44:
	shr.u32 	%r252, %r400, 30;
	shf.l.wrap.b32 	%r253, %r401, %r400, 2;
	shl.b32 	%r254, %r401, 2;
	shr.u32 	%r255, %r253, 31;
	add.s32 	%r256, %r255, %r252;
	neg.s32 	%r257, %r256;
	setp.lt.s32 	%p80, %r54, 0;
	selp.b32 	%r402, %r257, %r256, %p80;
	xor.b32  	%r258, %r253, %r54;
	shr.s32 	%r259, %r253, 31;
	xor.b32  	%r260, %r259, %r253;
	xor.b32  	%r261, %r259, %r254;
	cvt.u64.u32 	%rd159, %r260;
	shl.b64 	%rd160, %rd159, 32;
	cvt.u64.u32 	%rd161, %r261;
	or.b64  	%rd162, %rd160, %rd161;
	cvt.rn.f64.s64 	%fd7, %rd162;
	mul.f64 	%fd8, %fd7, 0d3BF921FB54442D19;
	cvt.rn.f32.f64 	%f218, %fd8;
	neg.f32 	%f219, %f218;
	setp.lt.s32 	%p81, %r258, 0;
	selp.f32 	%f396, %f219, %f218, %p81;
	bra.uni 	$L__BB2_46;
$L__BB2_45:
	mov.f32 	%f220, 0f00000000;
	mul.rn.f32 	%f396, %f35, %f220;
	mov.b32 	%r402, 0;
$L__BB2_46:
	mul.f32 	%f221, %f396, %f396;
	fma.rn.f32 	%f222, %f221, 0f3C190000, 0f3B560000;
	fma.rn.f32 	%f223, %f222, %f221, 0f3CC70000;
	fma.rn.f32 	%f224, %f223, %f221, 0f3D5B0000;
	fma.rn.f32 	%f225, %f224, %f221, 0f3E089438;
	fma.rn.f32 	%f226, %f225, %f221, 0f3EAAAA88;
	mul.rn.f32 	%f227, %f221, %f396;
	fma.rn.f32 	%f228, %f226, %f227, %f396;
	abs.f32 	%f229, %f396;
	setp.eq.f32 	%p82, %f229, 0f3A00B43C;
	selp.f32 	%f230, %f396, %f228, %p82;
	and.b32  	%r263, %r402, 1;
	setp.eq.b32 	%p83, %r263, 1;
	neg.f32 	%f231, %f230;
	rcp.approx.ftz.f32 	%f232, %f231;
	selp.f32 	%f233, %f232, %f230, %p83;
	mov.f32 	%f234, 0f3F800000;
	sub.f32 	%f235, %f234, %f233;
	mul.f32 	%f236, %f37, %f235;
	fma.rn.f32 	%f237, %f36, %f233, %f236;
	mul.f32 	%f238, %f39, %f235;
	fma.rn.f32 	%f239, %f38, %f233, %f238;
	setp.leu.f32 	%p84, %f34, %f237;
	setp.leu.f32 	%p85, %f34, %f239;
	or.pred  	%p86, %p84, %p85;
	@%p86 bra 	$L__BB2_48;
	mul.wide.s32 	%rd163, %r52, 4;
	add.s64 	%rd164, %rd1, %rd163;
	st.global.f32 	[%rd164], %f34;
$L__BB2_48:
	setp.ge.s32 	%p87, %r139, %r5;
	setp.lt.s32 	%p88, %r139, 1;
	add.s32 	%r66, %r2, 4;
	setp.ge.s32 	%p89, %r66, %r4;
	or.pred  	%p90, %p89, %p87;
	or.pred  	%p91, %p90, %p88;
	@%p91 bra 	$L__BB2_60;
	mad.lo.s32 	%r67, %r66, %r130, %r139;
	cvt.s64.s32 	%rd41, %r67;
	mul.wide.s32 	%rd165, %r67, 4;
	add.s64 	%rd42, %rd3, %rd165;
	ld.global.f32 	%f45, [%rd42];
	setp.le.f32 	%p92, %f45, 0f00000000;
	@%p92 bra 	$L__BB2_96;
	shl.b64 	%rd166, %rd41, 2;
	add.s64 	%rd167, %rd2, %rd166;
	ld.global.f32 	%f241, [%rd167];
	setp.gt.f32 	%p93, %f241, 0f3F490FDA;
	setp.lt.f32 	%p94, %f241, 0f4016CBE4;
	selp.b32 	%r264, %r1, 1, %p94;
	selp.b32 	%r265, %r264, 1, %p93;
	setp.gt.f32 	%p95, %f241, 0f4016CBE4;
	setp.gt.f32 	%p96, %f241, 0f3FC90FDA;
	selp.s16 	%rs5, -1, 0, %p96;
	mul.wide.s16 	%r266, %rs5, 2;
	selp.b32 	%r267, %r6, 0, %p93;
	selp.b32 	%r268, 1, %r1, %p95;
	add.s32 	%r269, %r268, %r267;
	add.s32 	%r270, %r269, %r266;
	selp.f32 	%f242, 0f3F800000, 0f00000000, %p95;
	mov.f32 	%f243, 0f3FC90FDA;
	sub.f32 	%f244, %f243, %f241;
	sub.f32 	%f245, %f244, %f241;
	selp.f32 	%f246, 0f3F800000, 0f00000000, %p96;
	add.f32 	%f247, %f241, %f241;
	mul.f32 	%f248, %f247, %f246;
	fma.rn.f32 	%f249, %f245, %f242, %f248;
	selp.f32 	%f250, 0f3F800000, 0f00000000, %p93;
	fma.rn.f32 	%f251, %f245, %f250, %f249;
	add.f32 	%f46, %f241, %f251;
	mul.wide.s32 	%rd168, %r265, 4;
	add.s64 	%rd169, %rd42, %rd168;
	ld.global.f32 	%f47, [%rd169];
	mul.wide.s32 	%rd170, %r270, 4;
	add.s64 	%rd171, %rd169, %rd170;
	ld.global.f32 	%f48, [%rd171];
	sub.s32 	%r271, %r67, %r265;
	mul.wide.s32 	%rd172, %r271, 4;
	add.s64 	%rd173, %rd3, %rd172;
	ld.global.f32 	%f49, [%rd173];
	add.s32 	%r272, %r265, %r270;
	sub.s32 	%r273, %r67, %r272;
	mul.wide.s32 	%rd174, %r273, 4;
	add.s64 	%rd175, %rd3, %rd174;
	ld.global.f32 	%f50, [%rd175];
	mul.f32 	%f252, %f46, 0f3F22F983;
	cvt.rni.s32.f32 	%r406, %f252;
	cvt.rn.f32.s32 	%f253, %r406;
	fma.rn.f32 	%f254, %f253, 0fBFC90FDA, %f46;
	fma.rn.f32 	%f255, %f253, 0fB3A22168, %f254;
	fma.rn.f32 	%f397, %f253, 0fA7C234C5, %f255;
	abs.f32 	%f52, %f46;
	setp.ltu.f32 	%p97, %f52, 0f47CE4780;
	@%p97 bra 	$L__BB2_58;
	setp.eq.f32 	%p98, %f52, 0f7F800000;
	@%p98 bra 	$L__BB2_57;
	mov.b32 	%r69, %f46;
	mov.b64 	%rd261, 0;
	mov.b32 	%r403, 0;
	mov.u64 	%rd259, __cudart_i2opi_f;
	shl.b32 	%r276, %r69, 8;
	or.b32  	%r277, %r276, -2147483648;
	mov.u64 	%rd260, %rd4;
$L__BB2_53:
	.pragma "nounroll";
	ld.global.nc.u32 	%r275, [%rd259];
	mad.wide.u32 	%rd178, %r275, %r277, %rd261;
	shr.u64 	%rd261, %rd178, 32;
	st.local.u32 	[%rd260], %rd178;
	add.s32 	%r403, %r403, 1;
	add.s64 	%rd260, %rd260, 4;
	add.s64 	%rd259, %rd259, 4;
	setp.ne.s32 	%p99, %r403, 6;
	@%p99 bra 	$L__BB2_53;
	shr.u32 	%r278, %r69, 23;
	st.local.u32 	[%rd4+24], %rd261;
	and.b32  	%r72, %r278, 31;
	and.b32  	%r279, %r278, 224;
	add.s32 	%r280, %r279, -128;
	shr.u32 	%r281, %r280, 5;
	mul.wide.u32 	%rd179, %r281, 4;
	sub.s64 	%rd49, %rd4, %rd179;
	ld.local.u32 	%r404, [%rd49+24];
	ld.local.u32 	%r405, [%rd49+20];
	setp.eq.s32 	%p100, %r72, 0;
	@%p100 bra 	$L__BB2_56;
	shf.l.wrap.b32 	%r404, %r405, %r404, %r72;
	ld.local.u32 	%r282, [%rd49+16];
	shf.l.wrap.b32 	%r405, %r282, %r405, %r72;
$L__BB2_56:
	shr.u32 	%r283, %r404, 30;
	shf.l.wrap.b32 	%r284, %r405, %r404, 2;
	shl.b32 	%r285, %r405, 2;
	shr.u32 	%r286, %r284, 31;
	add.s32 	%r287, %r286, %r283;
	neg.s32 	%r288, %r287;
	setp.lt.s32 	%p101, %r69, 0;
	selp.b32 	%r406, %r288, %r287, %p101;
	xor.b32  	%r289, %r284, %r69;
	shr.s32 	%r290, %r284, 31;
	xor.b32  	%r291, %r290, %r284;
	xor.b32  	%r292, %r290, %r285;
	cvt.u64.u32 	%rd180, %r291;
	shl.b64 	%rd181, %rd180, 32;
	cvt.u64.u32 	%rd182, %r292;
	or.b64  	%rd183, %rd181, %rd182;
	cvt.rn.f64.s64 	%fd9, %rd183;
	mul.f64 	%fd10, %fd9, 0d3BF921FB54442D19;
	cvt.rn.f32.f64 	%f256, %fd10;
	neg.f32 	%f257, %f256;
	setp.lt.s32 	%p102, %r289, 0;
	selp.f32 	%f397, %f257, %f256, %p102;
	bra.uni 	$L__BB2_58;
$L__BB2_57:
	mov.f32 	%f258, 0f00000000;
	mul.rn.f32 	%f397, %f46, %f258;
	mov.b32 	%r406, 0;
$L__BB2_58:
	mul.f32 	%f259, %f397, %f397;
	fma.rn.f32 	%f260, %f259, 0f3C190000, 0f3B560000;
	fma.rn.f32 	%f261, %f260, %f259, 0f3CC70000;
	fma.rn.f32 	%f262, %f261, %f259, 0f3D5B0000;
	fma.rn.f32 	%f263, %f262, %f259, 0f3E089438;
	fma.rn.f32 	%f264, %f263, %f259, 0f3EAAAA88;
	mul.rn.f32 	%f265, %f259, %f397;
	fma.rn.f32 	%f266, %f264, %f265, %f397;
	abs.f32 	%f267, %f397;
	setp.eq.f32 	%p103, %f267, 0f3A00B43C;
	selp.f32 	%f268, %f397, %f266, %p103;
	and.b32  	%r294, %r406, 1;
	setp.eq.b32 	%p104, %r294, 1;
	neg.f32 	%f269, %f268;
	rcp.approx.ftz.f32 	%f270, %f269;
	selp.f32 	%f271, %f270, %f268, %p104;
	mov.f32 	%f272, 0f3F800000;
	sub.f32 	%f273, %f272, %f271;
	mul.f32 	%f274, %f48, %f273;
	fma.rn.f32 	%f275, %f47, %f271, %f274;
	mul.f32 	%f276, %f50, %f273;
	fma.rn.f32 	%f277, %f49, %f271, %f276;
	setp.leu.f32 	%p105, %f45, %f275;
	setp.leu.f32 	%p106, %f45, %f277;
	or.pred  	%p107, %p105, %p106;
	@%p107 bra 	$L__BB2_60;
	mul.wide.s32 	%rd184, %r67, 4;
	add.s64 	%rd185, %rd1, %rd184;
	st.global.f32 	[%rd185], %f45;
$L__BB2_60:
	setp.ge.s32 	%p108, %r139, %r5;
	setp.lt.s32 	%p109, %r139, 1;
	add.s32 	%r81, %r2, 5;
	setp.ge.s32 	%p110, %r81, %r4;
	or.pred  	%p111, %p110, %p108;
	or.pred  	%p112, %p111, %p109;
	@%p112 bra 	$L__BB2_72;
	mad.lo.s32 	%r82, %r81, %r130, %r139;
	cvt.s64.s32 	%rd50, %r82;
	mul.wide.s32 	%rd186, %r82, 4;
	add.s64 	%rd51, %rd3, %rd186;
	ld.global.f32 	%f56, [%rd51];
	setp.le.f32 	%p113, %f56, 0f00000000;
	@%p113 bra 	$L__BB2_96;
	shl.b64 	%rd187, %rd50, 2;
	add.s64 	%rd188, %rd2, %rd187;
	ld.global.f32 	%f279, [%rd188];
	setp.gt.f32 	%p114, %f279, 0f3F490FDA;
	setp.lt.f32 	%p115, %f279, 0f4016CBE4;
	selp.b32 	%r295, %r1, 1, %p115;
	selp.b32 	%r296, %r295, 1, %p114;
	setp.gt.f32 	%p116, %f279, 0f4016CBE4;
	setp.gt.f32 	%p117, %f279, 0f3FC90FDA;
	selp.s16 	%rs6, -1, 0, %p117;
	mul.wide.s16 	%r297, %rs6, 2;
	selp.b32 	%r298, %r6, 0, %p114;
	selp.b32 	%r299, 1, %r1, %p116;
	add.s32 	%r300, %r299, %r298;
	add.s32 	%r301, %r300, %r297;
	selp.f32 	%f280, 0f3F800000, 0f00000000, %p116;
	mov.f32 	%f281, 0f3FC90FDA;
	sub.f32 	%f282, %f281, %f279;
	sub.f32 	%f283, %f282, %f279;
	selp.f32 	%f284, 0f3F800000, 0f00000000, %p117;
	add.f32 	%f285, %f279, %f279;
	mul.f32 	%f286, %f285, %f284;
	fma.rn.f32 	%f287, %f283, %f280, %f286;
	selp.f32 	%f288, 0f3F800000, 0f00000000, %p114;
	fma.rn.f32 	%f289, %f283, %f288, %f287;
	add.f32 	%f57, %f279, %f289;
	mul.wide.s32 	%rd189, %r296, 4;
	add.s64 	%rd190, %rd51, %rd189;
	ld.global.f32 	%f58, [%rd190];
	mul.wide.s32 	%rd191, %r301, 4;
	add.s64 	%rd192, %rd190, %rd191;
	ld.global.f32 	%f59, [%rd192];
	sub.s32 	%r302, %r82, %r296;
	mul.wide.s32 	%rd193, %r302, 4;
	add.s64 	%rd194, %rd3, %rd193;
	ld.global.f32 	%f60, [%rd194];
	add.s32 	%r303, %r296, %r301;
	sub.s32 	%r304, %r82, %r303;
	mul.wide.s32 	%rd195, %r304, 4;
	add.s64 	%rd196, %rd3, %rd195;
	ld.global.f32 	%f61, [%rd196];
	mul.f32 	%f290, %f57, 0f3F22F983;
	cvt.rni.s32.f32 	%r410, %f290;
	cvt.rn.f32.s32 	%f291, %r410;
	fma.rn.f32 	%f292, %f291, 0fBFC90FDA, %f57;
	fma.rn.f32 	%f293, %f291, 0fB3A22168, %f292;
	fma.rn.f32 	%f398, %f291, 0fA7C234C5, %f293;
	abs.f32 	%f63, %f57;
	setp.ltu.f32 	%p118, %f63, 0f47CE4780;
	@%p118 bra 	$L__BB2_70;
	setp.eq.f32 	%p119, %f63, 0f7F800000;
	@%p119 bra 	$L__BB2_69;
	mov.b32 	%r84, %f57;
	mov.b64 	%rd264, 0;
	mov.b32 	%r407, 0;
	mov.u64 	%rd262, __cudart_i2opi_f;
	shl.b32 	%r307, %r84, 8;
	or.b32  	%r308, %r307, -2147483648;
	mov.u64 	%rd263, %rd4;
$L__BB2_65:
	.pragma "nounroll";
	ld.global.nc.u32 	%r306, [%rd262];
	mad.wide.u32 	%rd199, %r306, %r308, %rd264;
	shr.u64 	%rd264, %rd199, 32;
	st.local.u32 	[%rd263], %rd199;
	add.s32 	%r407, %r407, 1;
	add.s64 	%rd263, %rd263, 4;
	add.s64 	%rd262, %rd262, 4;
	setp.ne.s32 	%p120, %r407, 6;
	@%p120 bra 	$L__BB2_65;
	shr.u32 	%r309, %r84, 23;
	st.local.u32 	[%rd4+24], %rd264;
	and.b32  	%r87, %r309, 31;
	and.b32  	%r310, %r309, 224;
	add.s32 	%r311, %r310, -128;
	shr.u32 	%r312, %r311, 5;
	mul.wide.u32 	%rd200, %r312, 4;
	sub.s64 	%rd58, %rd4, %rd200;
	ld.local.u32 	%r408, [%rd58+24];
	ld.local.u32 	%r409, [%rd58+20];
	setp.eq.s32 	%p121, %r87, 0;
	@%p121 bra 	$L__BB2_68;
	shf.l.wrap.b32 	%r408, %r409, %r408, %r87;
	ld.local.u32 	%r313, [%rd58+16];
	shf.l.wrap.b32 	%r409, %r313, %r409, %r87;
$L__BB2_68:
	shr.u32 	%r314, %r408, 30;
	shf.l.wrap.b32 	%r315, %r409, %r408, 2;
	shl.b32 	%r316, %r409, 2;
	shr.u32 	%r317, %r315, 31;
	add.s32 	%r318, %r317, %r314;
	neg.s32 	%r319, %r318;
	setp.lt.s32 	%p122, %r84, 0;
	selp.b32 	%r410, %r319, %r318, %p122;
	xor.b32  	%r320, %r315, %r84;
	shr.s32 	%r321, %r315, 31;
	xor.b32  	%r322, %r321, %r315;
	xor.b32  	%r323, %r321, %r316;
	cvt.u64.u32 	%rd201, %r322;
	shl.b64 	%rd202, %rd201, 32;
	cvt.u64.u32 	%rd203, %r323;
	or.b64  	%rd204, %rd202, %rd203;
	cvt.rn.f64.s64 	%fd11, %rd204;
	mul.f64 	%fd12, %fd11, 0d3BF921FB54442D19;
	cvt.rn.f32.f64 	%f294, %fd12;
	neg.f32 	%f295, %f294;
	setp.lt.s32 	%p123, %r320, 0;
	selp.f32 	%f398, %f295, %f294, %p123;
	bra.uni 	$L__BB2_70;
$L__BB2_69:
	mov.f32 	%f296, 0f00000000;
	mul.rn.f32 	%f398, %f57, %f296;
	mov.b32 	%r410, 0;
$L__BB2_70:
	mul.f32 	%f297, %f398, %f398;
	fma.rn.f32 	%f298, %f297, 0f3C190000, 0f3B560000;
	fma.rn.f32 	%f299, %f298, %f297, 0f3CC70000;
	fma.rn.f32 	%f300, %f299, %f297, 0f3D5B0000;
	fma.rn.f32 	%f301, %f300, %f297, 0f3E089438;
	fma.rn.f32 	%f302, %f301, %f297, 0f3EAAAA88;
	mul.rn.f32 	%f303, %f297, %f398;
	fma.rn.f32 	%f304, %f302, %f303, %f398;
	abs.f32 	%f305, %f398;
	setp.eq.f32 	%p124, %f305, 0f3A00B43C;
	selp.f32 	%f306, %f398, %f304, %p124;
	and.b32  	%r325, %r410, 1;
	setp.eq.b32 	%p125, %r325, 1;
	neg.f32 	%f307, %f306;
	rcp.approx.ftz.f32 	%f308, %f307;
	selp.f32 	%f309, %f308, %f306, %p125;
	mov.f32 	%f310, 0f3F800000;
	sub.f32 	%f311, %f310, %f309;
	mul.f32 	%f312, %f59, %f311;
	fma.rn.f32 	%f313, %f58, %f309, %f312;
	mul.f32 	%f314, %f61, %f311;
	fma.rn.f32 	%f315, %f60, %f309, %f314;
	setp.leu.f32 	%p126, %f56, %f313;
	setp.leu.f32 	%p127, %f56, %f315;
	or.pred  	%p128, %p126, %p127;
	@%p128 bra 	$L__BB2_72;
	mul.wide.s32 	%rd205, %r82, 4;
	add.s64 	%rd206, %rd1, %rd205;
	st.global.f32 	[%rd206], %f56;
$L__BB2_72:
	setp.ge.s32 	%p129, %r139, %r5;
	setp.lt.s32 	%p130, %r139, 1;
	add.s32 	%r96, %r2, 6;
	setp.ge.s32 	%p131, %r96, %r4;
	or.pred  	%p132, %p131, %p129;
	or.pred  	%p133, %p132, %p130;
	@%p133 bra 	$L__BB2_84;
	mad.lo.s32 	%r97, %r96, %r130, %r139;
	cvt.s64.s32 	%rd59, %r97;
	mul.wide.s32 	%rd207, %r97, 4;
	add.s64 	%rd60, %rd3, %rd207;
	ld.global.f32 	%f67, [%rd60];
	setp.le.f32 	%p134, %f67, 0f00000000;
	@%p134 bra 	$L__BB2_96;
	shl.b64 	%rd208, %rd59, 2;
	add.s64 	%rd209, %rd2, %rd208;
	ld.global.f32 	%f317, [%rd209];
	setp.gt.f32 	%p135, %f317, 0f3F490FDA;
	setp.lt.f32 	%p136, %f317, 0f4016CBE4;
	selp.b32 	%r326, %r1, 1, %p136;
	selp.b32 	%r327, %r326, 1, %p135;
	setp.gt.f32 	%p137, %f317, 0f4016CBE4;
	setp.gt.f32 	%p138, %f317, 0f3FC90FDA;
	selp.s16 	%rs7, -1, 0, %p138;
	mul.wide.s16 	%r328, %rs7, 2;
	selp.b32 	%r329, %r6, 0, %p135;
	selp.b32 	%r330, 1, %r1, %p137;
	add.s32 	%r331, %r330, %r329;
	add.s32 	%r332, %r331, %r328;
	selp.f32 	%f318, 0f3F800000, 0f00000000, %p137;
	mov.f32 	%f319, 0f3FC90FDA;
	sub.f32 	%f320, %f319, %f317;
	sub.f32 	%f321, %f320, %f317;
	selp.f32 	%f322, 0f3F800000, 0f00000000, %p138;
	add.f32 	%f323, %f317, %f317;
	mul.f32 	%f324, %f323, %f322;
	fma.rn.f32 	%f325, %f321, %f318, %f324;
	selp.f32 	%f326, 0f3F800000, 0f00000000, %p135;
	fma.rn.f32 	%f327, %f321, %f326, %f325;
	add.f32 	%f68, %f317, %f327;
	mul.wide.s32 	%rd210, %r327, 4;
	add.s64 	%rd211, %rd60, %rd210;
	ld.global.f32 	%f69, [%rd211];
	mul.wide.s32 	%rd212, %r332, 4;
	add.s64 	%rd213, %rd211, %rd212;
	ld.global.f32 	%f70, [%rd213];
	sub.s32 	%r333, %r97, %r327;
	mul.wide.s32 	%rd214, %r333, 4;
	add.s64 	%rd215, %rd3, %rd214;
	ld.global.f32 	%f71, [%rd215];
	add.s32 	%r334, %r327, %r332;
	sub.s32 	%r335, %r97, %r334;
	mul.wide.s32 	%rd216, %r335, 4;
	add.s64 	%rd217, %rd3, %rd216;
	ld.global.f32 	%f72, [%rd217];
	mul.f32 	%f328, %f68, 0f3F22F983;
	cvt.rni.s32.f32 	%r414, %f328;
	cvt.rn.f32.s32 	%f329, %r414;
	fma.rn.f32 	%f330, %f329, 0fBFC90FDA, %f68;
	fma.rn.f32 	%f331, %f329, 0fB3A22168, %f330;
	fma.rn.f32 	%f399, %f329, 0fA7C234C5, %f331;
	abs.f32 	%f74, %f68;
	setp.ltu.f32 	%p139, %f74, 0f47CE4780;
	@%p139 bra 	$L__BB2_82;
	setp.eq.f32 	%p140, %f74, 0f7F800000;
	@%p140 bra 	$L__BB2_81;
	mov.b32 	%r99, %f68;
	mov.b64 	%rd267, 0;
	mov.b32 	%r411, 0;
	mov.u64 	%rd265, __cudart_i2opi_f;
	shl.b32 	%r338, %r99, 8;
	or.b32  	%r339, %r338, -2147483648;
	mov.u64 	%rd266, %rd4;
$L__BB2_77:
	.pragma "nounroll";
	ld.global.nc.u32 	%r337, [%rd265];
	mad.wide.u32 	%rd220, %r337, %r339, %rd267;
	shr.u64 	%rd267, %rd220, 32;
	st.local.u32 	[%rd266], %rd220;
	add.s32 	%r411, %r411, 1;
	add.s64 	%rd266, %rd266, 4;
	add.s64 	%rd265, %rd265, 4;
	setp.ne.s32 	%p141, %r411, 6;
	@%p141 bra 	$L__BB2_77;
	shr.u32 	%r340, %r99, 23;
	st.local.u32 	[%rd4+24], %rd267;
	and.b32  	%r102, %r340, 31;
	and.b32  	%r341, %r340, 224;
	add.s32 	%r342, %r341, -128;
	shr.u32 	%r343, %r342, 5;
	mul.wide.u32 	%rd221, %r343, 4;
	sub.s64 	%rd67, %rd4, %rd221;
	ld.local.u32 	%r412, [%rd67+24];
	ld.local.u32 	%r413, [%rd67+20];
	setp.eq.s32 	%p142, %r102, 0;
	@%p142 bra 	$L__BB2_80;
	shf.l.wrap.b32 	%r412, %r413, %r412, %r102;
	ld.local.u32 	%r344, [%rd67+16];
	shf.l.wrap.b32 	%r413, %r344, %r413, %r102;
$L__BB2_80:
	shr.u32 	%r345, %r412, 30;
	shf.l.wrap.b32 	%r346, %r413, %r412, 2;
	shl.b32 	%r347, %r413, 2;
	shr.u32 	%r348, %r346, 31;
	add.s32 	%r349, %r348, %r345;
	neg.s32 	%r350, %r349;
	setp.lt.s32 	%p143, %r99, 0;
	selp.b32 	%r414, %r350, %r349, %p143;
	xor.b32  	%r351, %r346, %r99;
	shr.s32 	%r352, %r346, 31;
	xor.b32  	%r353, %r352, %r346;
	xor.b32  	%r354, %r352, %r347;
	cvt.u64.u32 	%rd222, %r353;
	shl.b64 	%rd223, %rd222, 32;
	cvt.u64.u32 	%rd224, %r354;
	or.b64  	%rd225, %rd223, %rd224;
	cvt.rn.f64.s64 	%fd13, %rd225;
	mul.f64 	%fd14, %fd13, 0d3BF921FB54442D19;
	cvt.rn.f32.f64 	%f332, %fd14;
	neg.f32 	%f333, %f332;
	setp.lt.s32 	%p144, %r351, 0;
	selp.f32 	%f399, %f333, %f332, %p144;
	bra.uni 	$L__BB2_82;
$L__BB2_81:
	mov.f32 	%f334, 0f00000000;
	mul.rn.f32 	%f399, %f68, %f334;
	mov.b32 	%r414, 0;
$L__BB2_82:
	mul.f32 	%f335, %f399, %f399;
	fma.rn.f32 	%f336, %f335, 0f3C190000, 0f3B560000;
	fma.rn.f32 	%f337, %f336, %f335, 0f3CC70000;
	fma.rn.f32 	%f338, %f337, %f335, 0f3D5B0000;
	fma.rn.f32 	%f339, %f338, %f335, 0f3E089438;
	fma.rn.f32 	%f340, %f339, %f335, 0f3EAAAA88;
	mul.rn.f32 	%f341, %f335, %f399;
	fma.rn.f32 	%f342, %f340, %f341, %f399;
	abs.f32 	%f343, %f399;
	setp.eq.f32 	%p145, %f343, 0f3A00B43C;
	selp.f32 	%f344, %f399, %f342, %p145;
	and.b32  	%r356, %r414, 1;
	setp.eq.b32 	%p146, %r356, 1;
	neg.f32 	%f345, %f344;
	rcp.approx.ftz.f32 	%f346, %f345;
	selp.f32 	%f347, %f346, %f344, %p146;
	mov.f32 	%f348, 0f3F800000;
	sub.f32 	%f349, %f348, %f347;
	mul.f32 	%f350, %f70, %f349;
	fma.rn.f32 	%f351, %f69, %f347, %f350;
	mul.f32 	%f352, %f72, %f349;
	fma.rn.f32 	%f353, %f71, %f347, %f352;
	setp.leu.f32 	%p147, %f67, %f351;
	setp.leu.f32 	%p148, %f67, %f353;
	or.pred  	%p149, %p147, %p148;
	@%p149 bra 	$L__BB2_84;
	mul.wide.s32 	%rd226, %r97, 4;
	add.s64 	%rd227, %rd1, %rd226;
	st.global.f32 	[%rd227], %f67;
$L__BB2_84:
	setp.ge.s32 	%p150, %r139, %r5;
	setp.lt.s32 	%p151, %r139, 1;
	add.s32 	%r111, %r2, 7;
	setp.ge.s32 	%p152, %r111, %r4;
	or.pred  	%p153, %p152, %p150;
	or.pred  	%p154, %p153, %p151;
	@%p154 bra 	$L__BB2_96;
	mad.lo.s32 	%r112, %r111, %r130, %r139;
	mul.wide.s32 	%rd228, %r112, 4;
	add.s64 	%rd68, %rd3, %rd228;
	ld.global.f32 	%f78, [%rd68];
	add.s64 	%rd69, %rd2, %rd228;
	setp.le.f32 	%p155, %f78, 0f00000000;
	@%p155 bra 	$L__BB2_96;
	ld.global.f32 	%f355, [%rd69];
	setp.gt.f32 	%p156, %f355, 0f3F490FDA;
	setp.lt.f32 	%p157, %f355, 0f4016CBE4;
	selp.b32 	%r357, %r1, 1, %p157;
	selp.b32 	%r358, %r357, 1, %p156;
	setp.gt.f32 	%p158, %f355, 0f4016CBE4;
	setp.gt.f32 	%p159, %f355, 0f3FC90FDA;
	selp.s16 	%rs8, -1, 0, %p159;
	mul.wide.s16 	%r359, %rs8, 2;
	selp.b32 	%r360, %r6, 0, %p156;
	selp.b32 	%r361, 1, %r1, %p158;
	add.s32 	%r362, %r361, %r360;
	add.s32 	%r363, %r362, %r359;
	selp.f32 	%f356, 0f3F800000, 0f00000000, %p158;
	mov.f32 	%f357, 0f3FC90FDA;
	sub.f32 	%f358, %f357, %f355;
	sub.f32 	%f359, %f358, %f355;
	selp.f32 	%f360, 0f3F800000, 0f00000000, %p159;
	add.f32 	%f361, %f355, %f355;
	mul.f32 	%f362, %f361, %f360;
	fma.rn.f32 	%f363, %f359, %f356, %f362;
	selp.f32 	%f364, 0f3F800000, 0f00000000, %p156;
	fma.rn.f32 	%f365, %f359, %f364, %f363;
	add.f32 	%f79, %f355, %f365;
	mul.wide.s32 	%rd229, %r358, 4;
	add.s64 	%rd230, %rd68, %rd229;
	ld.global.f32 	%f80, [%rd230];
	mul.wide.s32 	%rd231, %r363, 4;
	add.s64 	%rd232, %rd230, %rd231;
	ld.global.f32 	%f81, [%rd232];
	sub.s32 	%r364, %r112, %r358;
	mul.wide.s32 	%rd233, %r364, 4;
	add.s64 	%rd234, %rd3, %rd233;
	ld.global.f32 	%f82, [%rd234];
	add.s32 	%r365, %r358, %r363;
	sub.s32 	%r366, %r112, %r365;
	mul.wide.s32 	%rd235, %r366, 4;
	add.s64 	%rd236, %rd3, %rd235;
	ld.global.f32 	%f83, [%rd236];
	mul.f32 	%f366, %f79, 0f3F22F983;
	cvt.rni.s32.f32 	%r418, %f366;
	cvt.rn.f32.s32 	%f367, %r418;
	fma.rn.f32 	%f368, %f367, 0fBFC90FDA, %f79;
	fma.rn.f32 	%f369, %f367, 0fB3A22168, %f368;
	fma.rn.f32 	%f400, %f367, 0fA7C234C5, %f369;
	abs.f32 	%f85, %f79;
	setp.ltu.f32 	%p160, %f85, 0f47CE4780;
	@%p160 bra 	$L__BB2_94;
	setp.eq.f32 	%p161, %f85, 0f7F800000;
	@%p161 bra 	$L__BB2_93;
	mov.b32 	%r114, %f79;
	shl.b32 	%r368, %r114, 8;
	or.b32  	%r115, %r368, -2147483648;
	mov.b64 	%rd270, 0;
	mov.b32 	%r415, 0;
	mov.u64 	%rd268, __cudart_i2opi_f;
	mov.u64 	%rd269, %rd4;
$L__BB2_89:
	.pragma "nounroll";
	ld.global.nc.u32 	%r369, [%rd268];
	mad.wide.u32 	%rd239, %r369, %r115, %rd270;
	shr.u64 	%rd270, %rd239, 32;
	st.local.u32 	[%rd269], %rd239;
	add.s32 	%r415, %r415, 1;
	add.s64 	%rd269, %rd269, 4;
	add.s64 	%rd268, %rd268, 4;
	setp.ne.s32 	%p162, %r415, 6;
	@%p162 bra 	$L__BB2_89;
	shr.u32 	%r370, %r114, 23;
	st.local.u32 	[%rd4+24], %rd270;
	and.b32  	%r118, %r370, 31;
	and.b32  	%r371, %r370, 224;
	add.s32 	%r372, %r371, -128;
	shr.u32 	%r373, %r372, 5;
	mul.wide.u32 	%rd240, %r373, 4;
	sub.s64 	%rd76, %rd4, %rd240;
	ld.local.u32 	%r416, [%rd76+24];
	ld.local.u32 	%r417, [%rd76+20];
	setp.eq.s32 	%p163, %r118, 0;
	@%p163 bra 	$L__BB2_92;
	shf.l.wrap.b32 	%r416, %r417, %r416, %r118;
	ld.local.u32 	%r374, [%rd76+16];
	shf.l.wrap.b32 	%r417, %r374, %r417, %r118;
$L__BB2_92:
	shr.u32 	%r375, %r416, 30;
	shf.l.wrap.b32 	%r376, %r417, %r416, 2;
	shl.b32 	%r377, %r417, 2;
	shr.u32 	%r378, %r376, 31;
	add.s32 	%r379, %r378, %r375;
	neg.s32 	%r380, %r379;
	setp.lt.s32 	%p164, %r114, 0;
	selp.b32 	%r418, %r380, %r379, %p164;
	xor.b32  	%r381, %r376, %r114;
	shr.s32 	%r382, %r376, 31;
	xor.b32  	%r383, %r382, %r376;
	xor.b32  	%r384, %r382, %r377;
	cvt.u64.u32 	%rd241, %r383;
	shl.b64 	%rd242, %rd241, 32;
	cvt.u64.u32 	%rd243, %r384;
	or.b64  	%rd244, %rd242, %rd243;
	cvt.rn.f64.s64 	%fd15, %rd244;
	mul.f64 	%fd16, %fd15, 0d3BF921FB54442D19;
	cvt.rn.f32.f64 	%f370, %fd16;
	neg.f32 	%f371, %f370;
	setp.lt.s32 	%p165, %r381, 0;
	selp.f32 	%f400, %f371, %f370, %p165;
	bra.uni 	$L__BB2_94;
$L__BB2_93:
	mov.f32 	%f372, 0f00000000;
	mul.rn.f32 	%f400, %f79, %f372;
	mov.b32 	%r418, 0;
$L__BB2_94:
	mul.f32 	%f373, %f400, %f400;
	fma.rn.f32 	%f374, %f373, 0f3C190000, 0f3B560000;
	fma.rn.f32 	%f375, %f374, %f373, 0f3CC70000;
	fma.rn.f32 	%f376, %f375, %f373, 0f3D5B0000;
	fma.rn.f32 	%f377, %f376, %f373, 0f3E089438;
	fma.rn.f32 	%f378, %f377, %f373, 0f3EAAAA88;
	mul.rn.f32 	%f379, %f373, %f400;
	fma.rn.f32 	%f380, %f378, %f379, %f400;
	abs.f32 	%f381, %f400;
	setp.eq.f32 	%p166, %f381, 0f3A00B43C;
	selp.f32 	%f382, %f400, %f380, %p166;
	and.b32  	%r386, %r418, 1;
	setp.eq.b32 	%p167, %r386, 1;
	neg.f32 	%f383, %f382;
	rcp.approx.ftz.f32 	%f384, %f383;
	selp.f32 	%f385, %f384, %f382, %p167;
	mov.f32 	%f386, 0f3F800000;
	sub.f32 	%f387, %f386, %f385;
	mul.f32 	%f388, %f81, %f387;
	fma.rn.f32 	%f389, %f80, %f385, %f388;
	mul.f32 	%f390, %f83, %f387;
	fma.rn.f32 	%f391, %f82, %f385, %f390;
	setp.leu.f32 	%p168, %f78, %f389;
	setp.leu.f32 	%p169, %f78, %f391;
	or.pred  	%p170, %p168, %p169;
	@%p170 bra 	$L__BB2_96;
	add.s64 	%rd246, %rd1, %rd228;
	st.global.f32 	[%rd246], %f78;
$L__BB2_96:
	ret;

}


// ===== COMPILED SASS (sm_100) =====

	.target	sm_100

	.elftype	@"ET_EXEC"


//--------------------- .note.nv.tkinfo           --------------------------
	.section	.note.nv.tkinfo,"",@"SHT_NOTE"
	.sectionflags	@"SHF_NOTE_NV_TKINFO"
	.tkinfo
        /*0018*/ 	.word	0x00000002
        /*0030*/ 	.string	""
        /*0030*/ 	.string	"ptxas"
        /*0030*/ 	.string	"Cuda compilation tools, release 13.0, V13.0.88"
        /*0030*/ 	.string	"Build cuda_13.0.r13.0/compiler.36424714_0"
        /*0030*/ 	.string	"-arch sm_100 -m 64 "



//--------------------- .note.nv.cuinfo           --------------------------
	.section	.note.nv.cuinfo,"",@"SHT_NOTE"
	.sectionflags	@"SHF_NOTE_NV_CUINFO"
        /*0018*/ 	.short	0x0002
        /*001a*/ 	.short	0x0064
        /*001c*/ 	.short	0x0082
	.zero		2


//--------------------- .nv.info                  --------------------------
	.section	.nv.info,"",@"SHT_CUDA_INFO"
	.align	4


	//----- nvinfo : EIATTR_REGCOUNT
	.align		4
        /*0000*/ 	.byte	0x04, 0x2f
        /*0002*/ 	.short	(.L_2 - .L_1)
	.align		4
.L_1:
        /*0004*/ 	.word	index@(_Z23nonMaximumSuppressionV1PfS_iiS_)
        /*0008*/ 	.word	0x00000017


	//----- nvinfo : EIATTR_FRAME_SIZE
	.align		4
.L_2:
        /*000c*/ 	.byte	0x04, 0x11
        /*000e*/ 	.short	(.L_4 - .L_3)
	.align		4
.L_3:
        /*0010*/ 	.word	index@(_Z23nonMaximumSuppressionV1PfS_iiS_)
        /*0014*/ 	.word	0x00000000


	//----- nvinfo : EIATTR_REGCOUNT
	.align		4
.L_4:
        /*0018*/ 	.byte	0x04, 0x2f
        /*001a*/ 	.short	(.L_6 - .L_5)
	.align		4
.L_5:
        /*001c*/ 	.word	index@(_Z23nonMaximumSuppressionV2PfS_iiS_)
        /*0020*/ 	.word	0x0000001e


	//----- nvinfo : EIATTR_FRAME_SIZE
	.align		4
.L_6:
        /*0024*/ 	.byte	0x04, 0x11
        /*0026*/ 	.short	(.L_8 - .L_7)
	.align		4
.L_7:
        /*0028*/ 	.word	index@(_Z23nonMaximumSuppressionV2PfS_iiS_)
        /*002c*/ 	.word	0x00000000


	//----- nvinfo : EIATTR_REGCOUNT
	.align		4
.L_8:
        /*0030*/ 	.byte	0x04, 0x2f
        /*0032*/ 	.short	(.L_10 - .L_9)
	.align		4
.L_9:
        /*0034*/ 	.word	index@(_Z23nonMaximumSuppressionV3PfS_iiS_)
        /*0038*/ 	.word	0x00000020


	//----- nvinfo : EIATTR_FRAME_SIZE
	.align		4
.L_10:
        /*003c*/ 	.byte	0x04, 0x11
        /*003e*/ 	.short	(.L_12 - .L_11)
	.align		4
.L_11:
        /*0040*/ 	.word	index@(_Z23nonMaximumSuppressionV3PfS_iiS_)
        /*0044*/ 	.word	0x00000000


	//----- nvinfo : EIATTR_MIN_STACK_SIZE
	.align		4
.L_12:
        /*0048*/ 	.byte	0x04, 0x12
        /*004a*/ 	.short	(.L_14 - .L_13)
	.align		4
.L_13:
        /*004c*/ 	.word	index@(_Z23nonMaximumSuppressionV3PfS_iiS_)
        /*0050*/ 	.word	0x00000000


	//----- nvinfo : EIATTR_MIN_STACK_SIZE
	.align		4
.L_14:
        /*0054*/ 	.byte	0x04, 0x12
        /*0056*/ 	.short	(.L_16 - .L_15)
	.align		4
.L_15:
        /*0058*/ 	.word	index@(_Z23nonMaximumSuppressionV2PfS_iiS_)
        /*005c*/ 	.word	0x00000000


	//----- nvinfo : EIATTR_MIN_STACK_SIZE
	.align		4
.L_16:
        /*0060*/ 	.byte	0x04, 0x12
        /*0062*/ 	.short	(.L_18 - .L_17)
	.align		4
.L_17:
        /*0064*/ 	.word	index@(_Z23nonMaximumSuppressionV1PfS_iiS_)
        /*0068*/ 	.word	0x00000000
.L_18:


//--------------------- .nv.compat                --------------------------
	.section	.nv.compat,"",@"SHT_CUDA_COMPAT_INFO"
	.align	4
        /*0000*/ 	.byte	0x02, 0x09, 0x00, 0x00, 0x02, 0x02, 0x01, 0x00, 0x02, 0x05, 0x05, 0x00, 0x03, 0x07, 0x01, 0x01
        /*0010*/ 	.byte	0x02, 0x03, 0x00, 0x00, 0x02, 0x06, 0x01, 0x00, 0x04, 0x0b, 0x08, 0x00, 0x01, 0x00, 0x00, 0x00
        /*0020*/ 	.byte	0x00, 0x00, 0x00, 0x00


//--------------------- .nv.info._Z23nonMaximumSuppressionV3PfS_iiS_ --------------------------
	.section	.nv.info._Z23nonMaximumSuppressionV3PfS_iiS_,"",@"SHT_CUDA_INFO"
	.sectionflags	@""
	.align	4


	//----- nvinfo : EIATTR_CUDA_API_VERSION
	.align		4
        /*0000*/ 	.byte	0x04, 0x37
        /*0002*/ 	.short	(.L_20 - .L_19)
.L_19:
        /*0004*/ 	.word	0x00000082


	//----- nvinfo : EIATTR_KPARAM_INFO
	.align		4
.L_20:
        /*0008*/ 	.byte	0x04, 0x17
        /*000a*/ 	.short	(.L_22 - .L_21)
.L_21:
        /*000c*/ 	.word	0x00000000
        /*0010*/ 	.short	0x0004
        /*0012*/ 	.short	0x0018
        /*0014*/ 	.byte	0x00, 0xf5, 0x21, 0x00


	//----- nvinfo : EIATTR_KPARAM_INFO
	.align		4
.L_22:
        /*0018*/ 	.byte	0x04, 0x17
        /*001a*/ 	.short	(.L_24 - .L_23)
.L_23:
        /*001c*/ 	.word	0x00000000
        /*0020*/ 	.short	0x0003
        /*0022*/ 	.short	0x0014
        /*0024*/ 	.byte	0x00, 0xf0, 0x11, 0x00


	//----- nvinfo : EIATTR_KPARAM_INFO
	.align		4
.L_24:
        /*0028*/ 	.byte	0x04, 0x17
        /*002a*/ 	.short	(.L_26 - .L_25)
.L_25:
        /*002c*/ 	.word	0x00000000
        /*0030*/ 	.short	0x0002
        /*0032*/ 	.short	0x0010
        /*0034*/ 	.byte	0x00, 0xf0, 0x11, 0x00


	//----- nvinfo : EIATTR_KPARAM_INFO
	.align		4
.L_26:
        /*0038*/ 	.byte	0x04, 0x17
        /*003a*/ 	.short	(.L_28 - .L_27)
.L_27:
        /*003c*/ 	.word	0x00000000
        /*0040*/ 	.short	0x0001
        /*0042*/ 	.short	0x0008
        /*0044*/ 	.byte	0x00, 0xf5, 0x21, 0x00


	//----- nvinfo : EIATTR_KPARAM_INFO
	.align		4
.L_28:
        /*0048*/ 	.byte	0x04, 0x17
        /*004a*/ 	.short	(.L_30 - .L_29)
.L_29:
        /*004c*/ 	.word	0x00000000
        /*0050*/ 	.short	0x0000
        /*0052*/ 	.short	0x0000
        /*0054*/ 	.byte	0x00, 0xf5, 0x21, 0x00


	//----- nvinfo : EIATTR_SPARSE_MMA_MASK
	.align		4
.L_30:
        /*0058*/ 	.byte	0x03, 0x50
        /*005a*/ 	.short	0x0000


	//----- nvinfo : EIATTR_MAXREG_COUNT
	.align		4
        /*005c*/ 	.byte	0x03, 0x1b
        /*005e*/ 	.short	0x00ff


	//----- nvinfo : EIATTR_MERCURY_ISA_VERSION
	.align		4
        /*0060*/ 	.byte	0x03, 0x5f
        /*0062*/ 	.short	0x0101


	//----- nvinfo : EIATTR_VRC_CTA_INIT_COUNT
	.align		4
        /*0064*/ 	.byte	0x02, 0x4a
	.zero		1
	.zero		1


	//----- nvinfo : EIATTR_EXIT_INSTR_OFFSETS
	.align		4
        /*0068*/ 	.byte	0x04, 0x1c
        /*006a*/ 	.short	(.L_32 - .L_31)


	//   ....[0]....
.L_31:
        /*006c*/ 	.word	0x000001b0


	//   ....[1]....
        /*0070*/ 	.word	0x00000cf0


	//   ....[2]....
        /*0074*/ 	.word	0x00001840


	//   ....[3]....
        /*0078*/ 	.word	0x00002390


	//   ....[4]....
        /*007c*/ 	.word	0x00002ee0


	//   ....[5]....
        /*0080*/ 	.word	0x00003a30


	//   ....[6]....
        /*0084*/ 	.word	0x00004580


	//   ....[7]....
        /*0088*/ 	.word	0x00005060


	//   ....[8]....
        /*008c*/ 	.word	0x000050d0


	//   ....[9]....
        /*0090*/ 	.word	0x00005ad0


	//   ....[10]....
        /*0094*/ 	.word	0x00005b10


	//----- nvinfo : EIATTR_CRS_STACK_SIZE
	.align		4
.L_32:
        /*0098*/ 	.byte	0x04, 0x1e
        /*009a*/ 	.short	(.L_34 - .L_33)
.L_33:
        /*009c*/ 	.word	0x00000000


	//----- nvinfo : EIATTR_CBANK_PARAM_SIZE
	.align		4
.L_34:
        /*00a0*/ 	.byte	0x03, 0x19
        /*00a2*/ 	.short	0x0020


	//----- nvinfo : EIATTR_PARAM_CBANK
	.align		4
        /*00a4*/ 	.byte	0x04, 0x0a
        /*00a6*/ 	.short	(.L_36 - .L_35)
	.align		4
.L_35:
        /*00a8*/ 	.word	index@(.nv.constant0._Z23nonMaximumSuppressionV3PfS_iiS_)
        /*00ac*/ 	.short	0x0380
        /*00ae*/ 	.short	0x0020


	//----- nvinfo : EIATTR_SW_WAR
	.align		4
.L_36:
        /*00b0*/ 	.byte	0x04, 0x36
        /*00b2*/ 	.short	(.L_38 - .L_37)
.L_37:
        /*00b4*/ 	.word	0x00000008
.L_38:


//--------------------- .nv.info._Z23nonMaximumSuppressionV2PfS_iiS_ --------------------------
	.section	.nv.info._Z23nonMaximumSuppressionV2PfS_iiS_,"",@"SHT_CUDA_INFO"
	.sectionflags	@""
	.align	4


	//----- nvinfo : EIATTR_CUDA_API_VERSION
	.align		4
        /*0000*/ 	.byte	0x04, 0x37
        /*0002*/ 	.short	(.L_40 - .L_39)
.L_39:
        /*0004*/ 	.word	0x00000082


	//----- nvinfo : EIATTR_KPARAM_INFO
	.align		4
.L_40:
        /*0008*/ 	.byte	0x04, 0x17
        /*000a*/ 	.short	(.L_42 - .L_41)
.L_41:
        /*000c*/ 	.word	0x00000000
        /*0010*/ 	.short	0x0004
        /*0012*/ 	.short	0x0018
        /*0014*/ 	.byte	0x00, 0xf5, 0x21, 0x00


	//----- nvinfo : EIATTR_KPARAM_INFO
	.align		4
.L_42:
        /*0018*/ 	.byte	0x04, 0x17
        /*001a*/ 	.short	(.L_44 - .L_43)
.L_43:
        /*001c*/ 	.word	0x00000000
        /*0020*/ 	.short	0x0003
        /*0022*/ 	.short	0x0014
        /*0024*/ 	.byte	0x00, 0xf0, 0x11, 0x00


	//----- nvinfo : EIATTR_KPARAM_INFO
	.align		4
.L_44:
        /*0028*/ 	.byte	0x04, 0x17
        /*002a*/ 	.short	(.L_46 - .L_45)
.L_45:
        /*002c*/ 	.word	0x00000000
        /*0030*/ 	.short	0x0002
        /*0032*/ 	.short	0x0010
        /*0034*/ 	.byte	0x00, 0xf0, 0x11, 0x00


	//----- nvinfo : EIATTR_KPARAM_INFO
	.align		4
.L_46:
        /*0038*/ 	.byte	0x04, 0x17
        /*003a*/ 	.short	(.L_48 - .L_47)
.L_47:
        /*003c*/ 	.word	0x00000000
        /*0040*/ 	.short	0x0001
        /*0042*/ 	.short	0x0008
        /*0044*/ 	.byte	0x00, 0xf5, 0x21, 0x00


	//----- nvinfo : EIATTR_KPARAM_INFO
	.align		4
.L_48:
        /*0048*/ 	.byte	0x04, 0x17
        /*004a*/ 	.short	(.L_50 - .L_49)
.L_49:
        /*004c*/ 	.word	0x00000000
        /*0050*/ 	.short	0x0000
        /*0052*/ 	.short	0x0000
        /*0054*/ 	.byte	0x00, 0xf5, 0x21, 0x00


	//----- nvinfo : EIATTR_SPARSE_MMA_MASK
	.align		4
.L_50:
        /*0058*/ 	.byte	0x03, 0x50
        /*005a*/ 	.short	0x0000


	//----- nvinfo : EIATTR_MAXREG_COUNT
	.align		4
        /*005c*/ 	.byte	0x03, 0x1b
        /*005e*/ 	.short	0x00ff


	//----- nvinfo : EIATTR_MERCURY_ISA_VERSION
	.align		4
        /*0060*/ 	.byte	0x03, 0x5f
        /*0062*/ 	.short	0x0101


	//----- nvinfo : EIATTR_VRC_CTA_INIT_COUNT
	.align		4
        /*0064*/ 	.byte	0x02, 0x4a
	.zero		1
	.zero		1


	//----- nvinfo : EIATTR_EXIT_INSTR_OFFSETS
	.align		4
        /*0068*/ 	.byte	0x04, 0x1c
        /*006a*/ 	.short	(.L_52 - .L_51)


	//   ....[0]....
.L_51:
        /*006c*/ 	.word	0x000001d0


	//   ....[1]....
        /*0070*/ 	.word	0x000022b0


	//----- nvinfo : EIATTR_CRS_STACK_SIZE
	.align		4
.L_52:
        /*0074*/ 	.byte	0x04, 0x1e
        /*0076*/ 	.short	(.L_54 - .L_53)
.L_53:
        /*0078*/ 	.word	0x00000000


	//----- nvinfo : EIATTR_CBANK_PARAM_SIZE
	.align		4
.L_54:
        /*007c*/ 	.byte	0x03, 0x19
        /*007e*/ 	.short	0x0020


	//----- nvinfo : EIATTR_PARAM_CBANK
	.align		4
        /*0080*/ 	.byte	0x04, 0x0a
        /*0082*/ 	.short	(.L_56 - .L_55)
	.align		4
.L_55:
        /*0084*/ 	.word	index@(.nv.constant0._Z23nonMaximumSuppressionV2PfS_iiS_)
        /*0088*/ 	.short	0x0380
        /*008a*/ 	.short	0x0020


	//----- nvinfo : EIATTR_SW_WAR
	.align		4
.L_56:
        /*008c*/ 	.byte	0x04, 0x36
        /*008e*/ 	.short	(.L_58 - .L_57)
.L_57:
        /*0090*/ 	.word	0x00000008
.L_58:


//--------------------- .nv.info._Z23nonMaximumSuppressionV1PfS_iiS_ --------------------------
	.section	.nv.info._Z23nonMaximumSuppressionV1PfS_iiS_,"",@"SHT_CUDA_INFO"
	.sectionflags	@""
	.align	4


	//----- nvinfo : EIATTR_CUDA_API_VERSION
	.align		4
        /*0000*/ 	.byte	0x04, 0x37
        /*0002*/ 	.short	(.L_60 - .L_59)
.L_59:
        /*0004*/ 	.word	0x00000082


	//----- nvinfo : EIATTR_KPARAM_INFO
	.align		4
.L_60:
        /*0008*/ 	.byte	0x04, 0x17
        /*000a*/ 	.short	(.L_62 - .L_61)
.L_61:
        /*000c*/ 	.word	0x00000000
        /*0010*/ 	.short	0x0004
        /*0012*/ 	.short	0x0018
        /*0014*/ 	.byte	0x00, 0xf5, 0x21, 0x00


	//----- nvinfo : EIATTR_KPARAM_INFO
	.align		4
.L_62:
        /*0018*/ 	.byte	0x04, 0x17
        /*001a*/ 	.short	(.L_64 - .L_63)
.L_63:
        /*001c*/ 	.word	0x00000000
        /*0020*/ 	.short	0x0003
        /*0022*/ 	.short	0x0014
        /*0024*/ 	.byte	0x00, 0xf0, 0x11, 0x00


	//----- nvinfo : EIATTR_KPARAM_INFO
	.align		4
.L_64:
        /*0028*/ 	.byte	0x04, 0x17
        /*002a*/ 	.short	(.L_66 - .L_65)
.L_65:
        /*002c*/ 	.word	0x00000000
        /*0030*/ 	.short	0x0002
        /*0032*/ 	.short	0x0010
        /*0034*/ 	.byte	0x00, 0xf0, 0x11, 0x00


	//----- nvinfo : EIATTR_KPARAM_INFO
	.align		4
.L_66:
        /*0038*/ 	.byte	0x04, 0x17
        /*003a*/ 	.short	(.L_68 - .L_67)
.L_67:
        /*003c*/ 	.word	0x00000000
        /*0040*/ 	.short	0x0001
        /*0042*/ 	.short	0x0008
        /*0044*/ 	.byte	0x00, 0xf5, 0x21, 0x00


	//----- nvinfo : EIATTR_KPARAM_INFO
	.align		4
.L_68:
        /*0048*/ 	.byte	0x04, 0x17
        /*004a*/ 	.short	(.L_70 - .L_69)
.L_69:
        /*004c*/ 	.word	0x00000000
        /*0050*/ 	.short	0x0000
        /*0052*/ 	.short	0x0000
        /*0054*/ 	.byte	0x00, 0xf5, 0x21, 0x00


	//----- nvinfo : EIATTR_SPARSE_MMA_MASK
	.align		4
.L_70:
        /*0058*/ 	.byte	0x03, 0x50
        /*005a*/ 	.short	0x0000


	//----- nvinfo : EIATTR_MAXREG_COUNT
	.align		4
        /*005c*/ 	.byte	0x03, 0x1b
        /*005e*/ 	.short	0x00ff


	//----- nvinfo : EIATTR_MERCURY_ISA_VERSION
	.align		4
        /*0060*/ 	.byte	0x03, 0x5f
        /*0062*/ 	.short	0x0101


	//----- nvinfo : EIATTR_VRC_CTA_INIT_COUNT
	.align		4
        /*0064*/ 	.byte	0x02, 0x4a
	.zero		1
	.zero		1


	//----- nvinfo : EIATTR_EXIT_INSTR_OFFSETS
	.align		4
        /*0068*/ 	.byte	0x04, 0x1c
        /*006a*/ 	.short	(.L_72 - .L_71)


	//   ....[0]....
.L_71:
        /*006c*/ 	.word	0x00000100


	//   ....[1]....
        /*0070*/ 	.word	0x00000180


	//   ....[2]....
        /*0074*/ 	.word	0x000022e0


	//   ....[3]....
        /*0078*/ 	.word	0x00002320


	//----- nvinfo : EIATTR_CRS_STACK_SIZE
	.align		4
.L_72:
        /*007c*/ 	.byte	0x04, 0x1e
        /*007e*/ 	.short	(.L_74 - .L_73)
.L_73:
        /*0080*/ 	.word	0x00000000


	//----- nvinfo : EIATTR_CBANK_PARAM_SIZE
	.align		4
.L_74:
        /*0084*/ 	.byte	0x03, 0x19
        /*0086*/ 	.short	0x0020


	//----- nvinfo : EIATTR_PARAM_CBANK
	.align		4
        /*0088*/ 	.byte	0x04, 0x0a
        /*008a*/ 	.short	(.L_76 - .L_75)
	.align		4
.L_75:
        /*008c*/ 	.word	index@(.nv.constant0._Z23nonMaximumSuppressionV1PfS_iiS_)
        /*0090*/ 	.short	0x0380
        /*0092*/ 	.short	0x0020


	//----- nvinfo : EIATTR_SW_WAR
	.align		4
.L_76:
        /*0094*/ 	.byte	0x04, 0x36
        /*0096*/ 	.short	(.L_78 - .L_77)
.L_77:
        /*0098*/ 	.word	0x00000008
.L_78:


//--------------------- .nv.callgraph             --------------------------
	.section	.nv.callgraph,"",@"SHT_CUDA_CALLGRAPH"
	.align	4
	.sectionentsize	8
	.align		4
        /*0000*/ 	.word	0x00000000
	.align		4
        /*0004*/ 	.word	0xffffffff
	.align		4
        /*0008*/ 	.word	0x00000000
	.align		4
        /*000c*/ 	.word	0xfffffffe
	.align		4
        /*0010*/ 	.word	0x00000000
	.align		4
        /*0014*/ 	.word	0xfffffffd
	.align		4
        /*0018*/ 	.word	0x00000000
	.align		4
        /*001c*/ 	.word	0xfffffffc


//--------------------- .nv.constant4             --------------------------
	.section	.nv.constant4,"a",@progbits
	.align	8
	.align		8
.nv.constant4:
        /*0000*/ 	.dword	__cudart_i2opi_f


//--------------------- .text._Z23nonMaximumSuppressionV3PfS_iiS_ --------------------------
	.section	.text._Z23nonMaximumSuppressionV3PfS_iiS_,"ax",@progbits
	.align	128
        .global         _Z23nonMaximumSuppressionV3PfS_iiS_
        .type           _Z23nonMaximumSuppressionV3PfS_iiS_,@function
        .size           _Z23nonMaximumSuppressionV3PfS_iiS_,(.L_x_117 - _Z23nonMaximumSuppressionV3PfS_iiS_)
        .other          _Z23nonMaximumSuppressionV3PfS_iiS_,@"STO_CUDA_ENTRY STV_DEFAULT"
_Z23nonMaximumSuppressionV3PfS_iiS_:
.text._Z23nonMaximumSuppressionV3PfS_iiS_:
[----:B------:R-:W-:Y:S01]  /*0000*/  LDC R1, c[0x0][0x37c] ;  /* 0x0000df00ff017b82 */ /* 0x000fe20000000800 */
[----:B------:R-:W0:Y:S07]  /*0010*/  S2R R0, SR_TID.Y ;  /* 0x0000000000007919 */ /* 0x000e2e0000002200 */
[----:B------:R-:W0:Y:S01]  /*0020*/  S2UR UR4, SR_CTAID.Y ;  /* 0x00000000000479c3 */ /* 0x000e220000002600 */
[----:B------:R-:W1:Y:S01]  /*0030*/  LDCU.64 UR6, c[0x0][0x358] ;  /* 0x00006b00ff0677ac */ /* 0x000e620008000a00 */
[----:B------:R-:W-:Y:S01]  /*0040*/  BSSY.RECONVERGENT B0, `(.L_x_0) ;  /* 0x00000bd000007945 */ /* 0x000fe20003800200 */
[----:B------:R-:W2:Y:S05]  /*0050*/  S2R R7, SR_TID.X ;  /* 0x0000000000077919 */ /* 0x000eaa0000002100 */
[----:B------:R-:W0:Y:S08]  /*0060*/  LDC R5, c[0x0][0x364] ;  /* 0x0000d900ff057b82 */ /* 0x000e300000000800 */
[----:B------:R-:W2:Y:S08]  /*0070*/  S2UR UR5, SR_CTAID.X ;  /* 0x00000000000579c3 */ /* 0x000eb00000002500 */
[----:B------:R-:W2:Y:S08]  /*0080*/  LDC R4, c[0x0][0x360] ;  /* 0x0000d800ff047b82 */ /* 0x000eb00000000800 */
[----:B------:R-:W3:Y:S01]  /*0090*/  LDC.64 R2, c[0x0][0x390] ;  /* 0x0000e400ff027b82 */ /* 0x000ee20000000a00 */
[----:B0-----:R-:W-:-:S05]  /*00a0*/  IMAD R5, R5, UR4, R0 ;  /* 0x0000000405057c24 */ /* 0x001fca000f8e0200 */
[C---:B------:R-:W-:Y:S01]  /*00b0*/  ISETP.NE.AND P0, PT, R5.reuse, RZ, PT ;  /* 0x000000ff0500720c */ /* 0x040fe20003f05270 */
[----:B------:R-:W-:Y:S02]  /*00c0*/  IMAD.SHL.U32 R5, R5, 0x8, RZ ;  /* 0x0000000805057824 */ /* 0x000fe400078e00ff */
[----:B--2---:R-:W-:-:S05]  /*00d0*/  IMAD R0, R4, UR5, R7 ;  /* 0x0000000504007c24 */ /* 0x004fca000f8e0207 */
[----:B------:R-:W-:Y:S01]  /*00e0*/  ISETP.LT.OR P0, PT, R0, 0x1, !P0 ;  /* 0x000000010000780c */ /* 0x000fe20004701670 */
[----:B---3--:R-:W-:Y:S01]  /*00f0*/  VIADD R2, R2, 0xffffffff ;  /* 0xffffffff02027836 */ /* 0x008fe20000000000 */
[C---:B------:R-:W-:Y:S01]  /*0100*/  IADD3 R6, PT, PT, -R3.reuse, RZ, RZ ;  /* 0x000000ff03067210 */ /* 0x040fe20007ffe1ff */
[C---:B------:R-:W-:Y:S02]  /*0110*/  VIADD R7, R3.reuse, 0xffffffff ;  /* 0xffffffff03077836 */ /* 0x040fe40000000000 */
[----:B------:R-:W-:Y:S01]  /*0120*/  VIADD R4, R3, 0x1 ;  /* 0x0000000103047836 */ /* 0x000fe20000000000 */
[----:B------:R-:W-:-:S04]  /*0130*/  ISETP.GE.OR P0, PT, R5, R2, P0 ;  /* 0x000000020500720c */ /* 0x000fc80000706670 */
[----:B------:R-:W-:-:S13]  /*0140*/  ISETP.GE.OR P0, PT, R0, R7, P0 ;  /* 0x000000070000720c */ /* 0x000fda0000706670 */
[----:B-1----:R-:W-:Y:S05]  /*0150*/  @P0 BRA `(.L_x_1) ;  /* 0x0000000800ac0947 */ /* 0x002fea0003800000 */
[----:B------:R-:W0:Y:S01]  /*0160*/  LDC.64 R10, c[0x0][0x380] ;  /* 0x0000e000ff0a7b82 */ /* 0x000e220000000a00 */
[----:B------:R-:W-:-:S04]  /*0170*/  IMAD R17, R5, R3, R0 ;  /* 0x0000000305117224 */ /* 0x000fc800078e0200 */
[----:B0-----:R-:W-:-:S05]  /*0180*/  IMAD.WIDE R14, R17, 0x4, R10 ;  /* 0x00000004110e7825 */ /* 0x001fca00078e020a */
[----:B------:R-:W2:Y:S02]  /*0190*/  LDG.E R16, desc[UR6][R14.64] ;  /* 0x000000060e107981 */ /* 0x000ea4000c1e1900 */
[----:B--2---:R-:W-:-:S13]  /*01a0*/  FSETP.GTU.AND P0, PT, R16, RZ, PT ;  /* 0x000000ff1000720b */ /* 0x004fda0003f0c000 */
[----:B------:R-:W-:Y:S05]  /*01b0*/  @!P0 EXIT ;  /* 0x000000000000894d */ /* 0x000fea0003800000 */
[----:B------:R-:W0:Y:S01]  /*01c0*/  LDCU.64 UR4, c[0x0][0x388] ;  /* 0x00007100ff0477ac */ /* 0x000e220008000a00 */
[----:B------:R-:W-:Y:S02]  /*01d0*/  SHF.R.S32.HI R12, RZ, 0x1f, R17 ;  /* 0x0000001fff0c7819 */ /* 0x000fe40000011411 */
[----:B0-----:R-:W-:-:S04]  /*01e0*/  LEA R8, P0, R17, UR4, 0x2 ;  /* 0x0000000411087c11 */ /* 0x001fc8000f8010ff */
[----:B------:R-:W-:-:S05]  /*01f0*/  LEA.HI.X R9, R17, UR5, R12, 0x2, P0 ;  /* 0x0000000511097c11 */ /* 0x000fca00080f140c */
[----:B------:R-:W2:Y:S02]  /*0200*/  LDG.E R23, desc[UR6][R8.64] ;  /* 0x0000000608177981 */ /* 0x000ea4000c1e1900 */
[C---:B--2---:R-:W-:Y:S02]  /*0210*/  FSETP.GT.AND P0, PT, R23.reuse, 0.78539812564849853516, PT ;  /* 0x3f490fda1700780b */ /* 0x044fe40003f04000 */
[C---:B------:R-:W-:Y:S02]  /*0220*/  FSETP.GT.AND P1, PT, R23.reuse, 2.3561944961547851562, PT ;  /* 0x4016cbe41700780b */ /* 0x040fe40003f24000 */
[C---:B------:R-:W-:Y:S02]  /*0230*/  FSETP.GT.AND P2, PT, R23.reuse, 1.5707962512969970703, PT ;  /* 0x3fc90fda1700780b */ /* 0x040fe40003f44000 */
[----:B------:R-:W-:Y:S02]  /*0240*/  FSETP.GEU.AND P3, PT, R23, 2.3561944961547851562, PT ;  /* 0x4016cbe41700780b */ /* 0x000fe40003f6e000 */
[----:B------:R-:W-:-:S02]  /*0250*/  SEL R12, R4, RZ, P0 ;  /* 0x000000ff040c7207 */ /* 0x000fc40000000000 */
[C---:B------:R-:W-:Y:S02]  /*0260*/  SEL R13, R6.reuse, 0x1, !P1 ;  /* 0x00000001060d7807 */ /* 0x040fe40004800000 */
[----:B------:R-:W-:-:S03]  /*0270*/  SEL R7, R6, 0x1, !P3 ;  /* 0x0000000106077807 */ /* 0x000fc60005800000 */
[----:B------:R-:W-:Y:S01]  /*0280*/  IMAD.IADD R13, R12, 0x1, R13 ;  /* 0x000000010c0d7824 */ /* 0x000fe200078e020d */
[----:B------:R-:W-:-:S03]  /*0290*/  SEL R12, R7, 0x1, P0 ;  /* 0x00000001070c7807 */ /* 0x000fc60000000000 */
[----:B------:R-:W-:Y:S02]  /*02a0*/  VIADD R7, R13, 0xfffffffe ;  /* 0xfffffffe0d077836 */ /* 0x000fe40000000000 */
[----:B------:R-:W-:Y:S02]  /*02b0*/  @!P2 IMAD.MOV R7, RZ, RZ, R13 ;  /* 0x000000ffff07a224 */ /* 0x000fe400078e020d */
[C---:B------:R-:W-:Y:S02]  /*02c0*/  IMAD.IADD R13, R17.reuse, 0x1, -R12 ;  /* 0x00000001110d7824 */ /* 0x040fe400078e0a0c */
[----:B------:R-:W-:Y:S01]  /*02d0*/  IMAD.WIDE R14, R12, 0x4, R14 ;  /* 0x000000040c0e7825 */ /* 0x000fe200078e020e */
[----:B------:R-:W-:-:S03]  /*02e0*/  IADD3 R19, PT, PT, R17, -R12, -R7 ;  /* 0x8000000c11137210 */ /* 0x000fc60007ffe807 */
[----:B------:R-:W-:-:S04]  /*02f0*/  IMAD.WIDE R12, R13, 0x4, R10 ;  /* 0x000000040d0c7825 */ /* 0x000fc800078e020a */
[----:B------:R-:W-:Y:S01]  /*0300*/  IMAD.WIDE R10, R19, 0x4, R10 ;  /* 0x00000004130a7825 */ /* 0x000fe200078e020a */
[----:B------:R-:W5:Y:S03]  /*0310*/  LDG.E R18, desc[UR6][R12.64] ;  /* 0x000000060c127981 */ /* 0x000f66000c1e1900 */
[----:B------:R-:W-:Y:S01]  /*0320*/  FADD R24, R23, R23 ;  /* 0x0000001717187221 */ /* 0x000fe20000000000 */
[----:B------:R-:W-:Y:S01]  /*0330*/  IMAD.WIDE R8, R7, 0x4, R14 ;  /* 0x0000000407087825 */ /* 0x000fe200078e020e */
[----:B------:R-:W5:Y:S01]  /*0340*/  LDG.E R22, desc[UR6][R10.64] ;  /* 0x000000060a167981 */ /* 0x000f62000c1e1900 */
[C---:B------:R-:W-:Y:S02]  /*0350*/  FSET.BF.GT.AND R7, R23.reuse, 1.5707962512969970703, PT ;  /* 0x3fc90fda1707780a */ /* 0x040fe40003804000 */
[C---:B------:R-:W-:Y:S01]  /*0360*/  FADD R20, -R23.reuse, 1.5707962512969970703 ;  /* 0x3fc90fda17147421 */ /* 0x040fe20000000100 */
[----:B------:R-:W-:Y:S01]  /*0370*/  FSET.BF.GT.AND R25, R23, 0.78539812564849853516, PT ;  /* 0x3f490fda1719780a */ /* 0x000fe20003804000 */
[----:B------:R0:W5:Y:S01]  /*0380*/  LDG.E R21, desc[UR6][R8.64] ;  /* 0x0000000608157981 */ /* 0x000162000c1e1900 */
[----:B------:R-:W-:Y:S01]  /*0390*/  FMUL R24, R7, R24 ;  /* 0x0000001807187220 */ /* 0x000fe20000400000 */
[C---:B------:R-:W-:Y:S01]  /*03a0*/  FSET.BF.GT.AND R7, R23.reuse, 2.3561944961547851562, PT ;  /* 0x4016cbe41707780a */ /* 0x040fe20003804000 */
[----:B------:R-:W-:Y:S01]  /*03b0*/  FADD R20, -R23, R20 ;  /* 0x0000001417147221 */ /* 0x000fe20000000100 */
[----:B------:R-:W-:Y:S01]  /*03c0*/  BSSY.RECONVERGENT B1, `(.L_x_2) ;  /* 0x000006d000017945 */ /* 0x000fe20003800200 */
[----:B------:R1:W5:Y:S02]  /*03d0*/  LDG.E R19, desc[UR6][R14.64] ;  /* 0x000000060e137981 */ /* 0x000364000c1e1900 */
[----:B------:R-:W-:-:S04]  /*03e0*/  FFMA R7, R7, R20, R24 ;  /* 0x0000001407077223 */ /* 0x000fc80000000018 */
[----:B------:R-:W-:-:S04]  /*03f0*/  FFMA R20, R20, R25, R7 ;  /* 0x0000001914147223 */ /* 0x000fc80000000007 */
[----:B------:R-:W-:-:S04]  /*0400*/  FADD R23, R23, R20 ;  /* 0x0000001417177221 */ /* 0x000fc80000000000 */
[----:B------:R-:W-:-:S06]  /*0410*/  FMUL R26, R23, 0.63661974668502807617 ;  /* 0x3f22f983171a7820 */ /* 0x000fcc0000400000 */
[----:B------:R-:W0:Y:S01]  /*0420*/  F2I.NTZ R26, R26 ;  /* 0x0000001a001a7305 */ /* 0x000e220000203100 */
[----:B------:R-:W-:Y:S02]  /*0430*/  FSETP.GE.AND P0, PT, |R23|, 105615, PT ;  /* 0x47ce47801700780b */ /* 0x000fe40003f06200 */
[----:B0-----:R-:W-:-:S05]  /*0440*/  I2FP.F32.S32 R8, R26 ;  /* 0x0000001a00087245 */ /* 0x001fca0000201400 */
[----:B------:R-:W-:-:S04]  /*0450*/  FFMA R7, R8, -1.5707962512969970703, R23 ;  /* 0xbfc90fda08077823 */ /* 0x000fc80000000017 */
[----:B------:R-:W-:-:S04]  /*0460*/  FFMA R7, R8, -7.5497894158615963534e-08, R7 ;  /* 0xb3a2216808077823 */ /* 0x000fc80000000007 */
[----:B-1----:R-:W-:Y:S01]  /*0470*/  FFMA R14, R8, -5.3903029534742383927e-15, R7 ;  /* 0xa7c234c5080e7823 */ /* 0x002fe20000000007 */
[----:B------:R-:W-:Y:S06]  /*0480*/  @!P0 BRA `(.L_x_3) ;  /* 0x0000000400808947 */ /* 0x000fec0003800000 */
[----:B------:R-:W-:-:S13]  /*0490*/  FSETP.NEU.AND P0, PT, |R23|, +INF , PT ;  /* 0x7f8000001700780b */ /* 0x000fda0003f0d200 */
[----:B------:R-:W-:Y:S01]  /*04a0*/  @!P0 FMUL R14, RZ, R23 ;  /* 0x00000017ff0e8220 */ /* 0x000fe20000400000 */
[----:B------:R-:W-:Y:S01]  /*04b0*/  @!P0 MOV R26, RZ ;  /* 0x000000ff001a8202 */ /* 0x000fe20000000f00 */
[----:B------:R-:W-:Y:S06]  /*04c0*/  @!P0 BRA `(.L_x_3) ;  /* 0x0000000400708947 */ /* 0x000fec0003800000 */
[----:B------:R-:W-:Y:S01]  /*04d0*/  IMAD.SHL.U32 R7, R23, 0x100, RZ ;  /* 0x0000010017077824 */ /* 0x000fe200078e00ff */
[----:B------:R-:W0:Y:S01]  /*04e0*/  LDCU.64 UR8, c[0x4][URZ] ;  /* 0x01000000ff0877ac */ /* 0x000e220008000a00 */
[----:B------:R-:W-:Y:S02]  /*04f0*/  IMAD.MOV.U32 R25, RZ, RZ, RZ ;  /* 0x000000ffff197224 */ /* 0x000fe400078e00ff */
[----:B------:R-:W-:Y:S01]  /*0500*/  IMAD.MOV.U32 R26, RZ, RZ, RZ ;  /* 0x000000ffff1a7224 */ /* 0x000fe200078e00ff */
[----:B------:R-:W-:Y:S01]  /*0510*/  LOP3.LUT R24, R7, 0x80000000, RZ, 0xfc, !PT ;  /* 0x8000000007187812 */ /* 0x000fe200078efcff */
[----:B------:R-:W-:Y:S01]  /*0520*/  UMOV UR5, URZ ;  /* 0x000000ff00057c82 */ /* 0x000fe20008000000 */
[----:B------:R-:W-:-:S05]  /*0530*/  UMOV UR4, URZ ;  /* 0x000000ff00047c82 */ /* 0x000fca0008000000 */
.L_x_4:
[----:B0-----:R-:W-:Y:S01]  /*0540*/  MOV R13, UR9 ;  /* 0x00000009000d7c02 */ /* 0x001fe20008000f00 */
[----:B------:R-:W-:-:S05]  /*0550*/  IMAD.U32 R12, RZ, RZ, UR8 ;  /* 0x00000008ff0c7e24 */ /* 0x000fca000f8e00ff */
[----:B------:R-:W2:Y:S01]  /*0560*/  LDG.E.CONSTANT R13, desc[UR6][R12.64] ;  /* 0x000000060c0d7981 */ /* 0x000ea2000c1e9900 */
[----:B------:R-:W-:Y:S01]  /*0570*/  UIADD3 UR4, UPT, UPT, UR4, 0x1, URZ ;  /* 0x0000000104047890 */ /* 0x000fe2000fffe0ff */
[C---:B------:R-:W-:Y:S01]  /*0580*/  ISETP.EQ.AND P0, PT, R26.reuse, RZ, PT ;  /* 0x000000ff1a00720c */ /* 0x040fe20003f02270 */
[----:B------:R-:W-:Y:S01]  /*0590*/  UIADD3 UR8, UP1, UPT, UR8, 0x4, URZ ;  /* 0x0000000408087890 */ /* 0x000fe2000ff3e0ff */
[C---:B------:R-:W-:Y:S01]  /*05a0*/  ISETP.EQ.AND P1, PT, R26.reuse, 0x4, PT ;  /* 0x000000041a00780c */ /* 0x040fe20003f22270 */
[----:B------:R-:W-:Y:S01]  /*05b0*/  UISETP.NE.AND UP0, UPT, UR4, 0x6, UPT ;  /* 0x000000060400788c */ /* 0x000fe2000bf05270 */
[C---:B------:R-:W-:Y:S01]  /*05c0*/  ISETP.EQ.AND P2, PT, R26.reuse, 0x8, PT ;  /* 0x000000081a00780c */ /* 0x040fe20003f42270 */
[----:B------:R-:W-:Y:S01]  /*05d0*/  UIADD3.X UR9, UPT, UPT, URZ, UR9, URZ, UP1, !UPT ;  /* 0x00000009ff097290 */ /* 0x000fe20008ffe4ff */
[C---:B------:R-:W-:Y:S02]  /*05e0*/  ISETP.EQ.AND P3, PT, R26.reuse, 0xc, PT ;  /* 0x0000000c1a00780c */ /* 0x040fe40003f62270 */
[----:B------:R-:W-:-:S02]  /*05f0*/  ISETP.EQ.AND P4, PT, R26, 0x10, PT ;  /* 0x000000101a00780c */ /* 0x000fc40003f82270 */
[C---:B------:R-:W-:Y:S01]  /*0600*/  ISETP.EQ.AND P5, PT, R26.reuse, 0x14, PT ;  /* 0x000000141a00780c */ /* 0x040fe20003fa2270 */
[----:B------:R-:W-:Y:S02]  /*0610*/  VIADD R26, R26, 0x4 ;  /* 0x000000041a1a7836 */ /* 0x000fe40000000000 */
[----:B--2---:R-:W-:-:S03]  /*0620*/  IMAD.WIDE.U32 R14, R13, R24, RZ ;  /* 0x000000180d0e7225 */ /* 0x004fc600078e00ff */
[----:B------:R-:W-:-:S04]  /*0630*/  IADD3 R14, P6, PT, R14, R25, RZ ;  /* 0x000000190e0e7210 */ /* 0x000fc80007fde0ff */
[----:B------:R-:W-:Y:S01]  /*0640*/  IADD3.X R25, PT, PT, R15, UR5, RZ, P6, !PT ;  /* 0x000000050f197c10 */ /* 0x000fe2000b7fe4ff */
[--C-:B------:R-:W-:Y:S01]  /*0650*/  @P0 IMAD.MOV.U32 R7, RZ, RZ, R14.reuse ;  /* 0x000000ffff070224 */ /* 0x100fe200078e000e */
[----:B------:R-:W-:Y:S01]  /*0660*/  @P4 MOV R11, R14 ;  /* 0x0000000e000b4202 */ /* 0x000fe20000000f00 */
[--C-:B------:R-:W-:Y:S02]  /*0670*/  @P1 IMAD.MOV.U32 R8, RZ, RZ, R14.reuse ;  /* 0x000000ffff081224 */ /* 0x100fe400078e000e */
[--C-:B------:R-:W-:Y:S02]  /*0680*/  @P2 IMAD.MOV.U32 R9, RZ, RZ, R14.reuse ;  /* 0x000000ffff092224 */ /* 0x100fe400078e000e */
[--C-:B------:R-:W-:Y:S02]  /*0690*/  @P3 IMAD.MOV.U32 R10, RZ, RZ, R14.reuse ;  /* 0x000000ffff0a3224 */ /* 0x100fe400078e000e */
[----:B------:R-:W-:Y:S01]  /*06a0*/  @P5 IMAD.MOV.U32 R20, RZ, RZ, R14 ;  /* 0x000000ffff145224 */ /* 0x000fe200078e000e */
[----:B------:R-:W-:Y:S06]  /*06b0*/  BRA.U UP0, `(.L_x_4) ;  /* 0xfffffffd00a07547 */ /* 0x000fec000b83ffff */
[----:B------:R-:W-:Y:S01]  /*06c0*/  SHF.R.U32.HI R12, RZ, 0x17, R23 ;  /* 0x00000017ff0c7819 */ /* 0x000fe20000011617 */
[----:B------:R-:W-:Y:S03]  /*06d0*/  BSSY.RECONVERGENT B2, `(.L_x_5) ;  /* 0x0000029000027945 */ /* 0x000fe60003800200 */
[C---:B------:R-:W-:Y:S02]  /*06e0*/  LOP3.LUT R13, R12.reuse, 0xe0, RZ, 0xc0, !PT ;  /* 0x000000e00c0d7812 */ /* 0x040fe400078ec0ff */
[----:B------:R-:W-:-:S03]  /*06f0*/  LOP3.LUT P6, RZ, R12, 0x1f, RZ, 0xc0, !PT ;  /* 0x0000001f0cff7812 */ /* 0x000fc600078cc0ff */
[----:B------:R-:W-:-:S05]  /*0700*/  VIADD R13, R13, 0xffffff80 ;  /* 0xffffff800d0d7836 */ /* 0x000fca0000000000 */
[----:B------:R-:W-:-:S05]  /*0710*/  SHF.R.U32.HI R13, RZ, 0x5, R13 ;  /* 0x00000005ff0d7819 */ /* 0x000fca000001160d */
[----:B------:R-:W-:-:S05]  /*0720*/  IMAD.U32 R26, R13, -0x4, RZ ;  /* 0xfffffffc0d1a7824 */ /* 0x000fca00078e00ff */
[C---:B------:R-:W-:Y:S02]  /*0730*/  ISETP.EQ.AND P3, PT, R26.reuse, -0x18, PT ;  /* 0xffffffe81a00780c */ /* 0x040fe40003f62270 */
[C---:B------:R-:W-:Y:S02]  /*0740*/  ISETP.EQ.AND P4, PT, R26.reuse, -0x14, PT ;  /* 0xffffffec1a00780c */ /* 0x040fe40003f82270 */
[C---:B------:R-:W-:Y:S02]  /*0750*/  ISETP.EQ.AND P2, PT, R26.reuse, -0x10, PT ;  /* 0xfffffff01a00780c */ /* 0x040fe40003f42270 */
[C---:B------:R-:W-:Y:S02]  /*0760*/  ISETP.EQ.AND P1, PT, R26.reuse, -0xc, PT ;  /* 0xfffffff41a00780c */ /* 0x040fe40003f22270 */
[C---:B------:R-:W-:Y:S02]  /*0770*/  ISETP.EQ.AND P0, PT, R26.reuse, -0x8, PT ;  /* 0xfffffff81a00780c */ /* 0x040fe40003f02270 */
[----:B------:R-:W-:-:S03]  /*0780*/  ISETP.EQ.AND P5, PT, R26, RZ, PT ;  /* 0x000000ff1a00720c */ /* 0x000fc60003fa2270 */
[----:B------:R-:W-:Y:S02]  /*0790*/  @P3 MOV R24, R7 ;  /* 0x0000000700183202 */ /* 0x000fe40000000f00 */
[C---:B------:R-:W-:Y:S01]  /*07a0*/  ISETP.EQ.AND P3, PT, R26.reuse, -0x4, PT ;  /* 0xfffffffc1a00780c */ /* 0x040fe20003f62270 */
[----:B------:R-:W-:Y:S02]  /*07b0*/  @P4 IMAD.MOV.U32 R13, RZ, RZ, R7 ;  /* 0x000000ffff0d4224 */ /* 0x000fe400078e0007 */
[--C-:B------:R-:W-:Y:S01]  /*07c0*/  @P4 IMAD.MOV.U32 R24, RZ, RZ, R8.reuse ;  /* 0x000000ffff184224 */ /* 0x100fe200078e0008 */
[----:B------:R-:W-:Y:S01]  /*07d0*/  ISETP.EQ.AND P4, PT, R26, 0x4, PT ;  /* 0x000000041a00780c */ /* 0x000fe20003f82270 */
[----:B------:R-:W-:Y:S01]  /*07e0*/  @P2 IMAD.MOV.U32 R13, RZ, RZ, R8 ;  /* 0x000000ffff0d2224 */ /* 0x000fe200078e0008 */
[----:B------:R-:W-:Y:S01]  /*07f0*/  @P1 MOV R13, R9 ;  /* 0x00000009000d1202 */ /* 0x000fe20000000f00 */
[----:B------:R-:W-:Y:S02]  /*0800*/  @P0 IMAD.MOV.U32 R13, RZ, RZ, R10 ;  /* 0x000000ffff0d0224 */ /* 0x000fe400078e000a */
[----:B------:R-:W-:-:S02]  /*0810*/  @P2 IMAD.MOV.U32 R24, RZ, RZ, R9 ;  /* 0x000000ffff182224 */ /* 0x000fc400078e0009 */
[----:B------:R-:W-:Y:S02]  /*0820*/  @P1 IMAD.MOV.U32 R24, RZ, RZ, R10 ;  /* 0x000000ffff181224 */ /* 0x000fe400078e000a */
[----:B------:R-:W-:Y:S02]  /*0830*/  @P3 IMAD.MOV.U32 R13, RZ, RZ, R11 ;  /* 0x000000ffff0d3224 */ /* 0x000fe400078e000b */
[----:B------:R-:W-:Y:S02]  /*0840*/  @P5 IMAD.MOV.U32 R13, RZ, RZ, R20 ;  /* 0x000000ffff0d5224 */ /* 0x000fe400078e0014 */
[----:B------:R-:W-:Y:S02]  /*0850*/  @P4 IMAD.MOV.U32 R13, RZ, RZ, R25 ;  /* 0x000000ffff0d4224 */ /* 0x000fe400078e0019 */
[----:B------:R-:W-:Y:S01]  /*0860*/  @P0 IMAD.MOV.U32 R24, RZ, RZ, R11 ;  /* 0x000000ffff180224 */ /* 0x000fe200078e000b */
[----:B------:R-:W-:Y:S01]  /*0870*/  @P3 MOV R24, R20 ;  /* 0x0000001400183202 */ /* 0x000fe20000000f00 */
[----:B------:R-:W-:-:S02]  /*0880*/  @P5 IMAD.MOV.U32 R24, RZ, RZ, R25 ;  /* 0x000000ffff185224 */ /* 0x000fc400078e0019 */
[----:B------:R-:W-:Y:S01]  /*0890*/  IMAD.MOV.U32 R14, RZ, RZ, R13 ;  /* 0x000000ffff0e7224 */ /* 0x000fe200078e000d */
[----:B------:R-:W-:Y:S06]  /*08a0*/  @!P6 BRA `(.L_x_6) ;  /* 0x00000000002ce947 */ /* 0x000fec0003800000 */
[----:B------:R-:W-:Y:S01]  /*08b0*/  @P2 MOV R15, R7 ;  /* 0x00000007000f2202 */ /* 0x000fe20000000f00 */
[----:B------:R-:W-:Y:S01]  /*08c0*/  @P1 IMAD.MOV.U32 R15, RZ, RZ, R8 ;  /* 0x000000ffff0f1224 */ /* 0x000fe200078e0008 */
[----:B------:R-:W-:Y:S01]  /*08d0*/  LOP3.LUT R13, R12, 0x1f, RZ, 0xc0, !PT ;  /* 0x0000001f0c0d7812 */ /* 0x000fe200078ec0ff */
[----:B------:R-:W-:Y:S01]  /*08e0*/  @P0 IMAD.MOV.U32 R15, RZ, RZ, R9 ;  /* 0x000000ffff0f0224 */ /* 0x000fe200078e0009 */
[----:B------:R-:W-:Y:S01]  /*08f0*/  ISETP.EQ.AND P0, PT, R26, 0x8, PT ;  /* 0x000000081a00780c */ /* 0x000fe20003f02270 */
[----:B------:R-:W-:Y:S01]  /*0900*/  @P3 IMAD.MOV.U32 R15, RZ, RZ, R10 ;  /* 0x000000ffff0f3224 */ /* 0x000fe200078e000a */
[----:B------:R-:W-:Y:S01]  /*0910*/  SHF.L.W.U32.HI R24, R14, R13, R24 ;  /* 0x0000000d0e187219 */ /* 0x000fe20000010e18 */
[----:B------:R-:W-:Y:S01]  /*0920*/  @P5 IMAD.MOV.U32 R15, RZ, RZ, R11 ;  /* 0x000000ffff0f5224 */ /* 0x000fe200078e000b */
[----:B------:R-:W-:-:S09]  /*0930*/  @P4 MOV R15, R20 ;  /* 0x00000014000f4202 */ /* 0x000fd20000000f00 */
[----:B------:R-:W-:-:S05]  /*0940*/  @P0 IMAD.MOV.U32 R15, RZ, RZ, R25 ;  /* 0x000000ffff0f0224 */ /* 0x000fca00078e0019 */
[----:B------:R-:W-:-:S07]  /*0950*/  SHF.L.W.U32.HI R14, R15, R13, R14 ;  /* 0x0000000d0f0e7219 */ /* 0x000fce0000010e0e */
.L_x_6:
[----:B------:R-:W-:Y:S05]  /*0960*/  BSYNC.RECONVERGENT B2 ;  /* 0x0000000000027941 */ /* 0x000fea0003800200 */
.L_x_5:
[C---:B------:R-:W-:Y:S01]  /*0970*/  SHF.L.W.U32.HI R26, R14.reuse, 0x2, R24 ;  /* 0x000000020e1a7819 */ /* 0x040fe20000010e18 */
[----:B------:R-:W-:Y:S01]  /*0980*/  IMAD.SHL.U32 R12, R14, 0x4, RZ ;  /* 0x000000040e0c7824 */ /* 0x000fe200078e00ff */
[----:B------:R-:W-:Y:S01]  /*0990*/  UMOV UR4, 0x54442d19 ;  /* 0x54442d1900047882 */ /* 0x000fe20000000000 */
[----:B------:R-:W-:Y:S01]  /*09a0*/  UMOV UR5, 0x3bf921fb ;  /* 0x3bf921fb00057882 */ /* 0x000fe20000000000 */
[----:B------:R-:W-:Y:S02]  /*09b0*/  SHF.R.S32.HI R13, RZ, 0x1f, R26 ;  /* 0x0000001fff0d7819 */ /* 0x000fe4000001141a */
[----:B------:R-:W-:Y:S02]  /*09c0*/  ISETP.GE.AND P0, PT, R23, RZ, PT ;  /* 0x000000ff1700720c */ /* 0x000fe40003f06270 */
[C---:B------:R-:W-:Y:S02]  /*09d0*/  LOP3.LUT R12, R13.reuse, R12, RZ, 0x3c, !PT ;  /* 0x0000000c0d0c7212 */ /* 0x040fe400078e3cff */
[----:B------:R-:W-:-:S02]  /*09e0*/  LOP3.LUT R13, R13, R26, RZ, 0x3c, !PT ;  /* 0x0000001a0d0d7212 */ /* 0x000fc400078e3cff */
[----:B------:R-:W-:Y:S02]  /*09f0*/  SHF.R.U32.HI R25, RZ, 0x1e, R24 ;  /* 0x0000001eff197819 */ /* 0x000fe40000011618 */
[C---:B------:R-:W-:Y:S02]  /*0a00*/  LOP3.LUT R23, R26.reuse, R23, RZ, 0x3c, !PT ;  /* 0x000000171a177212 */ /* 0x040fe400078e3cff */
[----:B------:R-:W0:Y:S01]  /*0a10*/  I2F.F64.S64 R12, R12 ;  /* 0x0000000c000c7312 */ /* 0x000e220000301c00 */
[----:B------:R-:W-:Y:S02]  /*0a20*/  LEA.HI R26, R26, R25, RZ, 0x1 ;  /* 0x000000191a1a7211 */ /* 0x000fe400078f08ff */
[----:B------:R-:W-:-:S03]  /*0a30*/  ISETP.GE.AND P1, PT, R23, RZ, PT ;  /* 0x000000ff1700720c */ /* 0x000fc60003f26270 */
[----:B------:R-:W-:-:S04]  /*0a40*/  IMAD.MOV R23, RZ, RZ, -R26 ;  /* 0x000000ffff177224 */ /* 0x000fc800078e0a1a */
[----:B------:R-:W-:Y:S01]  /*0a50*/  @!P0 IMAD.MOV.U32 R26, RZ, RZ, R23 ;  /* 0x000000ffff1a8224 */ /* 0x000fe200078e0017 */
[----:B0-----:R-:W-:-:S10]  /*0a60*/  DMUL R14, R12, UR4 ;  /* 0x000000040c0e7c28 */ /* 0x001fd40008000000 */
[----:B------:R-:W0:Y:S02]  /*0a70*/  F2F.F32.F64 R14, R14 ;  /* 0x0000000e000e7310 */ /* 0x000e240000301000 */
[----:B0-----:R-:W-:-:S07]  /*0a80*/  FSEL R14, -R14, R14, !P1 ;  /* 0x0000000e0e0e7208 */ /* 0x001fce0004800100 */
.L_x_3:
[----:B------:R-:W-:Y:S05]  /*0a90*/  BSYNC.RECONVERGENT B1 ;  /* 0x0000000000017941 */ /* 0x000fea0003800200 */
.L_x_2:
[----:B------:R-:W-:Y:S01]  /*0aa0*/  MOV R12, 0x3c190000 ;  /* 0x3c190000000c7802 */ /* 0x000fe20000000f00 */
[C---:B------:R-:W-:Y:S01]  /*0ab0*/  FMUL R13, R14.reuse, R14 ;  /* 0x0000000e0e0d7220 */ /* 0x040fe20000400000 */
[----:B------:R-:W-:Y:S02]  /*0ac0*/  FSETP.NEU.AND P0, PT, |R14|, 0.00049096695147454738617, PT ;  /* 0x3a00b43c0e00780b */ /* 0x000fe40003f0d200 */
[----:B------:R-:W-:Y:S01]  /*0ad0*/  LOP3.LUT R26, R26, 0x1, RZ, 0xc0, !PT ;  /* 0x000000011a1a7812 */ /* 0x000fe200078ec0ff */
[----:B------:R-:W-:-:S03]  /*0ae0*/  FFMA R12, R13, R12, 0.003265380859375 ;  /* 0x3b5600000d0c7423 */ /* 0x000fc6000000000c */
[----:B------:R-:W-:Y:S01]  /*0af0*/  ISETP.NE.U32.AND P1, PT, R26, 0x1, PT ;  /* 0x000000011a00780c */ /* 0x000fe20003f25070 */
[----:B------:R-:W-:-:S04]  /*0b00*/  FFMA R12, R13, R12, 0.0242919921875 ;  /* 0x3cc700000d0c7423 */ /* 0x000fc8000000000c */
[----:B------:R-:W-:-:S04]  /*0b10*/  FFMA R12, R13, R12, 0.053466796875 ;  /* 0x3d5b00000d0c7423 */ /* 0x000fc8000000000c */
[----:B------:R-:W-:-:S04]  /*0b20*/  FFMA R12, R13, R12, 0.13337790966033935547 ;  /* 0x3e0894380d0c7423 */ /* 0x000fc8000000000c */
[C---:B------:R-:W-:Y:S01]  /*0b30*/  FFMA R15, R13.reuse, R12, 0.33333230018615722656 ;  /* 0x3eaaaa880d0f7423 */ /* 0x040fe2000000000c */
[----:B------:R-:W-:-:S04]  /*0b40*/  FMUL R13, R13, R14 ;  /* 0x0000000e0d0d7220 */ /* 0x000fc80000400000 */
[----:B------:R-:W-:-:S06]  /*0b50*/  @P0 FFMA R14, R15, R13, R14 ;  /* 0x0000000d0f0e0223 */ /* 0x000fcc000000000e */
[----:B------:R-:W0:Y:S02]  /*0b60*/  @!P1 MUFU.RCP R14, -R14 ;  /* 0x8000000e000e9308 */ /* 0x000e240000001000 */
[----:B0-----:R-:W-:-:S04]  /*0b70*/  FADD R12, -R14, 1 ;  /* 0x3f8000000e0c7421 */ /* 0x001fc80000000100 */
[-C--:B-----5:R-:W-:Y:S01]  /*0b80*/  FMUL R13, R22, R12.reuse ;  /* 0x0000000c160d7220 */ /* 0x0a0fe20000400000 */
[----:B------:R-:W-:-:S03]  /*0b90*/  FMUL R12, R21, R12 ;  /* 0x0000000c150c7220 */ /* 0x000fc60000400000 */
[-C--:B------:R-:W-:Y:S01]  /*0ba0*/  FFMA R13, R18, R14.reuse, R13 ;  /* 0x0000000e120d7223 */ /* 0x080fe2000000000d */
[----:B------:R-:W-:-:S04]  /*0bb0*/  FFMA R19, R19, R14, R12 ;  /* 0x0000000e13137223 */ /* 0x000fc8000000000c */
[----:B------:R-:W-:-:S04]  /*0bc0*/  FSETP.GT.AND P0, PT, R16, R13, PT ;  /* 0x0000000d1000720b */ /* 0x000fc80003f04000 */
[----:B------:R-:W-:-:S13]  /*0bd0*/  FSETP.LEU.OR P0, PT, R16, R19, !P0 ;  /* 0x000000131000720b */ /* 0x000fda000470b400 */
[----:B------:R-:W0:Y:S02]  /*0be0*/  @!P0 LDC.64 R12, c[0x0][0x398] ;  /* 0x0000e600ff0c8b82 */ /* 0x000e240000000a00 */
[----:B0-----:R-:W-:-:S05]  /*0bf0*/  @!P0 IMAD.WIDE R12, R17, 0x4, R12 ;  /* 0x00000004110c8825 */ /* 0x001fca00078e020c */
[----:B------:R0:W-:Y:S02]  /*0c00*/  @!P0 STG.E desc[UR6][R12.64], R16 ;  /* 0x000000100c008986 */ /* 0x0001e4000c101906 */
.L_x_1:
[----:B------:R-:W-:Y:S05]  /*0c10*/  BSYNC.RECONVERGENT B0 ;  /* 0x0000000000007941 */ /* 0x000fea0003800200 */
.L_x_0:
[----:B------:R-:W-:Y:S01]  /*0c20*/  VIADD R21, R3, 0xffffffff ;  /* 0xffffffff03157836 */ /* 0x000fe20000000000 */
[----:B------:R-:W-:Y:S01]  /*0c30*/  BSSY.RECONVERGENT B0, `(.L_x_7) ;  /* 0x00000b5000007945 */ /* 0x000fe20003800200 */
[----:B------:R-:W-:-:S03]  /*0c40*/  VIADD R15, R5, 0x1 ;  /* 0x00000001050f7836 */ /* 0x000fc60000000000 */
[----:B------:R-:W-:-:S04]  /*0c50*/  ISETP.GE.AND P0, PT, R0, R21, PT ;  /* 0x000000150000720c */ /* 0x000fc80003f06270 */
[----:B0-----:R-:W-:Y:S02]  /*0c60*/  P2R R12, PR, RZ, 0x1 ;  /* 0x00000001ff0c7803 */ /* 0x001fe40000000000 */
[----:B------:R-:W-:-:S04]  /*0c70*/  ISETP.GE.OR P0, PT, R15, R2, P0 ;  /* 0x000000020f00720c */ /* 0x000fc80000706670 */
[----:B------:R-:W-:-:S13]  /*0c80*/  ISETP.LT.OR P0, PT, R0, 0x1, P0 ;  /* 0x000000010000780c */ /* 0x000fda0000701670 */
[----:B------:R-:W-:Y:S05]  /*0c90*/  @P0 BRA `(.L_x_8) ;  /* 0x0000000800b80947 */ /* 0x000fea0003800000 */
        /* <DEDUP_REMOVED lines=13> */
[C---:B------:R-:W-:Y:S02]  /*0d70*/  FSETP.GEU.AND P3, PT, R24.reuse, 2.3561944961547851562, PT ;  /* 0x4016cbe41800780b */ /* 0x040fe40003f6e000 */
[----:B------:R-:W-:Y:S02]  /*0d80*/  FSETP.GT.AND P2, PT, R24, 1.5707962512969970703, PT ;  /* 0x3fc90fda1800780b */ /* 0x000fe40003f44000 */
[----:B------:R-:W-:-:S02]  /*0d90*/  SEL R16, R4, RZ, P0 ;  /* 0x000000ff04107207 */ /* 0x000fc40000000000 */
[C---:B------:R-:W-:Y:S02]  /*0da0*/  SEL R17, R6.reuse, 0x1, !P1 ;  /* 0x0000000106117807 */ /* 0x040fe40004800000 */
[----:B------:R-:W-:-:S03]  /*0db0*/  SEL R14, R6, 0x1, !P3 ;  /* 0x00000001060e7807 */ /* 0x000fc60005800000 */
[----:B------:R-:W-:Y:S01]  /*0dc0*/  IMAD.IADD R16, R16, 0x1, R17 ;  /* 0x0000000110107824 */ /* 0x000fe200078e0211 */
[----:B------:R-:W-:-:S03]  /*0dd0*/  SEL R14, R14, 0x1, P0 ;  /* 0x000000010e0e7807 */ /* 0x000fc60000000000 */
[C---:B------:R-:W-:Y:S01]  /*0de0*/  VIADD R17, R16.reuse, 0xfffffffe ;  /* 0xfffffffe10117836 */ /* 0x040fe20000000000 */
[----:B------:R-:W-:Y:S01]  /*0df0*/  @!P2 IADD3 R17, PT, PT, R16, RZ, RZ ;  /* 0x000000ff1011a210 */ /* 0x000fe20007ffe0ff */
[----:B------:R-:W-:-:S03]  /*0e00*/  IMAD.WIDE R18, R14, 0x4, R18 ;  /* 0x000000040e127825 */ /* 0x000fc600078e0212 */
[C---:B------:R-:W-:Y:S01]  /*0e10*/  IADD3 R25, PT, PT, R15.reuse, -R14, -R17 ;  /* 0x8000000e0f197210 */ /* 0x040fe20007ffe811 */
[----:B------:R-:W-:Y:S02]  /*0e20*/  IMAD.IADD R23, R15, 0x1, -R14 ;  /* 0x000000010f177824 */ /* 0x000fe400078e0a0e */
[----:B------:R-:W-:Y:S01]  /*0e30*/  IMAD.WIDE R16, R17, 0x4, R18 ;  /* 0x0000000411107825 */ /* 0x000fe200078e0212 */
[----:B------:R-:W-:-:S03]  /*0e40*/  FSET.BF.GT.AND R26, R24, 1.5707962512969970703, PT ;  /* 0x3fc90fda181a780a */ /* 0x000fc60003804000 */
[C---:B------:R-:W-:Y:S01]  /*0e50*/  FADD R29, R24.reuse, R24 ;  /* 0x00000018181d7221 */ /* 0x040fe20000000000 */
[----:B------:R-:W-:Y:S01]  /*0e60*/  FADD R27, -R24, 1.5707962512969970703 ;  /* 0x3fc90fda181b7421 */ /* 0x000fe20000000100 */
[----:B------:R-:W-:Y:S01]  /*0e70*/  IMAD.WIDE R14, R23, 0x4, R12 ;  /* 0x00000004170e7825 */ /* 0x000fe200078e020c */
[----:B------:R0:W5:Y:S04]  /*0e80*/  LDG.E R18, desc[UR6][R18.64] ;  /* 0x0000000612127981 */ /* 0x000168000c1e1900 */
[----:B------:R-:W5:Y:S01]  /*0e90*/  LDG.E R16, desc[UR6][R16.64] ;  /* 0x0000000610107981 */ /* 0x000f62000c1e1900 */
[----:B------:R-:W-:Y:S01]  /*0ea0*/  FMUL R29, R26, R29 ;  /* 0x0000001d1a1d7220 */ /* 0x000fe20000400000 */
[C---:B------:R-:W-:Y:S01]  /*0eb0*/  FADD R27, -R24.reuse, R27 ;  /* 0x0000001b181b7221 */ /* 0x040fe20000000100 */
[----:B------:R-:W-:Y:S01]  /*0ec0*/  IMAD.WIDE R12, R25, 0x4, R12 ;  /* 0x00000004190c7825 */ /* 0x000fe200078e020c */
[----:B------:R-:W5:Y:S01]  /*0ed0*/  LDG.E R23, desc[UR6][R14.64] ;  /* 0x000000060e177981 */ /* 0x000f62000c1e1900 */
[----:B------:R-:W-:-:S02]  /*0ee0*/  FSET.BF.GT.AND R26, R24, 2.3561944961547851562, PT ;  /* 0x4016cbe4181a780a */ /* 0x000fc40003804000 */
[----:B0-----:R-:W-:Y:S01]  /*0ef0*/  FSET.BF.GT.AND R19, R24, 0.78539812564849853516, PT ;  /* 0x3f490fda1813780a */ /* 0x001fe20003804000 */
[----:B------:R0:W5:Y:S02]  /*0f00*/  LDG.E R25, desc[UR6][R12.64] ;  /* 0x000000060c197981 */ /* 0x000164000c1e1900 */
[----:B------:R-:W-:-:S04]  /*0f10*/  FFMA R26, R26, R27, R29 ;  /* 0x0000001b1a1a7223 */ /* 0x000fc8000000001d */
[----:B------:R-:W-:-:S04]  /*0f20*/  FFMA R19, R27, R19, R26 ;  /* 0x000000131b137223 */ /* 0x000fc8000000001a */
[----:B------:R-:W-:-:S04]  /*0f30*/  FADD R24, R24, R19 ;  /* 0x0000001318187221 */ /* 0x000fc80000000000 */
[----:B------:R-:W-:-:S06]  /*0f40*/  FMUL R19, R24, 0.63661974668502807617 ;  /* 0x3f22f98318137820 */ /* 0x000fcc0000400000 */
[----:B------:R-:W0:Y:S01]  /*0f50*/  F2I.NTZ R19, R19 ;  /* 0x0000001300137305 */ /* 0x000e220000203100 */
[----:B------:R-:W-:Y:S01]  /*0f60*/  FSETP.GE.AND P0, PT, |R24|, 105615, PT ;  /* 0x47ce47801800780b */ /* 0x000fe20003f06200 */
[----:B------:R-:W-:Y:S01]  /*0f70*/  BSSY.RECONVERGENT B1, `(.L_x_9) ;  /* 0x0000066000017945 */ /* 0x000fe20003800200 */
[----:B0-----:R-:W-:-:S05]  /*0f80*/  I2FP.F32.S32 R13, R19 ;  /* 0x00000013000d7245 */ /* 0x001fca0000201400 */
[----:B------:R-:W-:-:S04]  /*0f90*/  FFMA R12, R13, -1.5707962512969970703, R24 ;  /* 0xbfc90fda0d0c7823 */ /* 0x000fc80000000018 */
[----:B------:R-:W-:-:S04]  /*0fa0*/  FFMA R12, R13, -7.5497894158615963534e-08, R12 ;  /* 0xb3a221680d0c7823 */ /* 0x000fc8000000000c */
[----:B------:R-:W-:Y:S01]  /*0fb0*/  FFMA R12, R13, -5.3903029534742383927e-15, R12 ;  /* 0xa7c234c50d0c7823 */ /* 0x000fe2000000000c */
[----:B------:R-:W-:Y:S06]  /*0fc0*/  @!P0 BRA `(.L_x_10) ;  /* 0x0000000400808947 */ /* 0x000fec0003800000 */
[----:B------:R-:W-:-:S13]  /*0fd0*/  FSETP.NEU.AND P0, PT, |R24|, +INF , PT ;  /* 0x7f8000001800780b */ /* 0x000fda0003f0d200 */
[----:B------:R-:W-:Y:S05]  /*0fe0*/  @!P0 BRA `(.L_x_11) ;  /* 0x0000000400708947 */ /* 0x000fea0003800000 */
[----:B------:R-:W-:Y:S01]  /*0ff0*/  IMAD.SHL.U32 R12, R24, 0x100, RZ ;  /* 0x00000100180c7824 */ /* 0x000fe200078e00ff */
[----:B------:R-:W0:Y:S01]  /*1000*/  LDCU.64 UR8, c[0x4][URZ] ;  /* 0x01000000ff0877ac */ /* 0x000e220008000a00 */
[----:B------:R-:W-:Y:S02]  /*1010*/  IMAD.MOV.U32 R19, RZ, RZ, RZ ;  /* 0x000000ffff137224 */ /* 0x000fe400078e00ff */
[----:B------:R-:W-:Y:S01]  /*1020*/  IMAD.MOV.U32 R26, RZ, RZ, RZ ;  /* 0x000000ffff1a7224 */ /* 0x000fe200078e00ff */
[----:B------:R-:W-:Y:S01]  /*1030*/  LOP3.LUT R17, R12, 0x80000000, RZ, 0xfc, !PT ;  /* 0x800000000c117812 */ /* 0x000fe200078efcff */
[----:B------:R-:W-:Y:S01]  /*1040*/  UMOV UR5, URZ ;  /* 0x000000ff00057c82 */ /* 0x000fe20008000000 */
[----:B------:R-:W-:-:S05]  /*1050*/  UMOV UR4, URZ ;  /* 0x000000ff00047c82 */ /* 0x000fca0008000000 */
.L_x_12:
        /* <DEDUP_REMOVED lines=11> */
[----:B------:R-:W-:Y:S01]  /*1110*/  ISETP.EQ.AND P5, PT, R26, 0x14, PT ;  /* 0x000000141a00780c */ /* 0x000fe20003fa2270 */
[----:B--2---:R-:W-:-:S03]  /*1120*/  IMAD.WIDE.U32 R14, R12, R17, RZ ;  /* 0x000000110c0e7225 */ /* 0x004fc600078e00ff */
[----:B------:R-:W-:-:S04]  /*1130*/  IADD3 R14, P2, PT, R14, R19, RZ ;  /* 0x000000130e0e7210 */ /* 0x000fc80007f5e0ff */
[----:B------:R-:W-:Y:S01]  /*1140*/  IADD3.X R19, PT, PT, R15, UR5, RZ, P2, !PT ;  /* 0x000000050f137c10 */ /* 0x000fe200097fe4ff */
[--C-:B------:R-:W-:Y:S01]  /*1150*/  @P0 IMAD.MOV.U32 R7, RZ, RZ, R14.reuse ;  /* 0x000000ffff070224 */ /* 0x100fe200078e000e */
[C---:B------:R-:W-:Y:S01]  /*1160*/  ISETP.EQ.AND P2, PT, R26.reuse, 0x8, PT ;  /* 0x000000081a00780c */ /* 0x040fe20003f42270 */
[--C-:B------:R-:W-:Y:S01]  /*1170*/  @P1 IMAD.MOV.U32 R8, RZ, RZ, R14.reuse ;  /* 0x000000ffff081224 */ /* 0x100fe200078e000e */
[----:B------:R-:W-:Y:S01]  /*1180*/  @P3 MOV R10, R14 ;  /* 0x0000000e000a3202 */ /* 0x000fe20000000f00 */
[--C-:B------:R-:W-:Y:S02]  /*1190*/  @P4 IMAD.MOV.U32 R11, RZ, RZ, R14.reuse ;  /* 0x000000ffff0b4224 */ /* 0x100fe400078e000e */
[----:B------:R-:W-:Y:S02]  /*11a0*/  @P5 IMAD.MOV.U32 R20, RZ, RZ, R14 ;  /* 0x000000ffff145224 */ /* 0x000fe400078e000e */
[----:B------:R-:W-:-:S06]  /*11b0*/  VIADD R26, R26, 0x4 ;  /* 0x000000041a1a7836 */ /* 0x000fcc0000000000 */
[----:B------:R-:W-:Y:S01]  /*11c0*/  @P2 IMAD.MOV.U32 R9, RZ, RZ, R14 ;  /* 0x000000ffff092224 */ /* 0x000fe200078e000e */
[----:B------:R-:W-:Y:S06]  /*11d0*/  BRA.U UP0, `(.L_x_12) ;  /* 0xfffffffd00a07547 */ /* 0x000fec000b83ffff */
[----:B------:R-:W-:Y:S01]  /*11e0*/  SHF.R.U32.HI R12, RZ, 0x17, R24 ;  /* 0x00000017ff0c7819 */ /* 0x000fe20000011618 */
[----:B------:R-:W-:Y:S03]  /*11f0*/  BSSY.RECONVERGENT B2, `(.L_x_13) ;  /* 0x0000028000027945 */ /* 0x000fe60003800200 */
[C---:B------:R-:W-:Y:S02]  /*1200*/  LOP3.LUT R13, R12.reuse, 0xe0, RZ, 0xc0, !PT ;  /* 0x000000e00c0d7812 */ /* 0x040fe400078ec0ff */
[----:B------:R-:W-:-:S03]  /*1210*/  LOP3.LUT P6, RZ, R12, 0x1f, RZ, 0xc0, !PT ;  /* 0x0000001f0cff7812 */ /* 0x000fc600078cc0ff */
[----:B------:R-:W-:-:S05]  /*1220*/  VIADD R13, R13, 0xffffff80 ;  /* 0xffffff800d0d7836 */ /* 0x000fca0000000000 */
[----:B------:R-:W-:-:S04]  /*1230*/  SHF.R.U32.HI R13, RZ, 0x5, R13 ;  /* 0x00000005ff0d7819 */ /* 0x000fc8000001160d */
[----:B------:R-:W-:-:S04]  /*1240*/  LEA R15, -R13, RZ, 0x2 ;  /* 0x000000ff0d0f7211 */ /* 0x000fc800078e11ff */
[C---:B------:R-:W-:Y:S02]  /*1250*/  ISETP.EQ.AND P3, PT, R15.reuse, -0x18, PT ;  /* 0xffffffe80f00780c */ /* 0x040fe40003f62270 */
[C---:B------:R-:W-:Y:S02]  /*1260*/  ISETP.EQ.AND P4, PT, R15.reuse, -0x14, PT ;  /* 0xffffffec0f00780c */ /* 0x040fe40003f82270 */
[C---:B------:R-:W-:Y:S02]  /*1270*/  ISETP.EQ.AND P0, PT, R15.reuse, -0x10, PT ;  /* 0xfffffff00f00780c */ /* 0x040fe40003f02270 */
[C---:B------:R-:W-:Y:S02]  /*1280*/  ISETP.EQ.AND P1, PT, R15.reuse, -0xc, PT ;  /* 0xfffffff40f00780c */ /* 0x040fe40003f22270 */
[C---:B------:R-:W-:Y:S02]  /*1290*/  ISETP.EQ.AND P2, PT, R15.reuse, -0x8, PT ;  /* 0xfffffff80f00780c */ /* 0x040fe40003f42270 */
[----:B------:R-:W-:-:S03]  /*12a0*/  ISETP.EQ.AND P5, PT, R15, 0x4, PT ;  /* 0x000000040f00780c */ /* 0x000fc60003fa2270 */
[--C-:B------:R-:W-:Y:S01]  /*12b0*/  @P3 IMAD.MOV.U32 R17, RZ, RZ, R7.reuse ;  /* 0x000000ffff113224 */ /* 0x100fe200078e0007 */
[C---:B------:R-:W-:Y:S01]  /*12c0*/  ISETP.EQ.AND P3, PT, R15.reuse, -0x4, PT ;  /* 0xfffffffc0f00780c */ /* 0x040fe20003f62270 */
[----:B------:R-:W-:Y:S02]  /*12d0*/  @P4 IMAD.MOV.U32 R13, RZ, RZ, R7 ;  /* 0x000000ffff0d4224 */ /* 0x000fe400078e0007 */
[--C-:B------:R-:W-:Y:S01]  /*12e0*/  @P4 IMAD.MOV.U32 R17, RZ, RZ, R8.reuse ;  /* 0x000000ffff114224 */ /* 0x100fe200078e0008 */
[----:B------:R-:W-:Y:S01]  /*12f0*/  ISETP.EQ.AND P4, PT, R15, RZ, PT ;  /* 0x000000ff0f00720c */ /* 0x000fe20003f82270 */
[----:B------:R-:W-:Y:S01]  /*1300*/  @P0 IMAD.MOV.U32 R13, RZ, RZ, R8 ;  /* 0x000000ffff0d0224 */ /* 0x000fe200078e0008 */
[----:B------:R-:W-:Y:S01]  /*1310*/  @P0 MOV R17, R9 ;  /* 0x0000000900110202 */ /* 0x000fe20000000f00 */
[----:B------:R-:W-:Y:S02]  /*1320*/  @P1 IMAD.MOV.U32 R13, RZ, RZ, R9 ;  /* 0x000000ffff0d1224 */ /* 0x000fe400078e0009 */
[----:B------:R-:W-:-:S02]  /*1330*/  @P1 IMAD.MOV.U32 R17, RZ, RZ, R10 ;  /* 0x000000ffff111224 */ /* 0x000fc400078e000a */
[----:B------:R-:W-:Y:S02]  /*1340*/  @P2 IMAD.MOV.U32 R13, RZ, RZ, R10 ;  /* 0x000000ffff0d2224 */ /* 0x000fe400078e000a */
[----:B------:R-:W-:Y:S01]  /*1350*/  @P2 IMAD.MOV.U32 R17, RZ, RZ, R11 ;  /* 0x000000ffff112224 */ /* 0x000fe200078e000b */
[----:B------:R-:W-:Y:S01]  /*1360*/  @P3 MOV R13, R11 ;  /* 0x0000000b000d3202 */ /* 0x000fe20000000f00 */
[--C-:B------:R-:W-:Y:S02]  /*1370*/  @P3 IMAD.MOV.U32 R17, RZ, RZ, R20.reuse ;  /* 0x000000ffff113224 */ /* 0x100fe400078e0014 */
[----:B------:R-:W-:Y:S02]  /*1380*/  @P4 IMAD.MOV.U32 R13, RZ, RZ, R20 ;  /* 0x000000ffff0d4224 */ /* 0x000fe400078e0014 */
[--C-:B------:R-:W-:Y:S02]  /*1390*/  @P4 IMAD.MOV.U32 R17, RZ, RZ, R19.reuse ;  /* 0x000000ffff114224 */ /* 0x100fe400078e0013 */
[----:B------:R-:W-:Y:S01]  /*13a0*/  @P5 IMAD.MOV.U32 R13, RZ, RZ, R19 ;  /* 0x000000ffff0d5224 */ /* 0x000fe200078e0013 */
[----:B------:R-:W-:Y:S06]  /*13b0*/  @!P6 BRA `(.L_x_14) ;  /* 0x00000000002ce947 */ /* 0x000fec0003800000 */
[----:B------:R-:W-:Y:S01]  /*13c0*/  @P0 MOV R14, R7 ;  /* 0x00000007000e0202 */ /* 0x000fe20000000f00 */
[----:B------:R-:W-:Y:S01]  /*13d0*/  @P1 IMAD.MOV.U32 R14, RZ, RZ, R8 ;  /* 0x000000ffff0e1224 */ /* 0x000fe200078e0008 */
[----:B------:R-:W-:Y:S01]  /*13e0*/  ISETP.EQ.AND P0, PT, R15, 0x8, PT ;  /* 0x000000080f00780c */ /* 0x000fe20003f02270 */
[----:B------:R-:W-:Y:S01]  /*13f0*/  @P2 IMAD.MOV.U32 R14, RZ, RZ, R9 ;  /* 0x000000ffff0e2224 */ /* 0x000fe200078e0009 */
[----:B------:R-:W-:Y:S01]  /*1400*/  LOP3.LUT R12, R12, 0x1f, RZ, 0xc0, !PT ;  /* 0x0000001f0c0c7812 */ /* 0x000fe200078ec0ff */
[----:B------:R-:W-:Y:S02]  /*1410*/  @P3 IMAD.MOV.U32 R14, RZ, RZ, R10 ;  /* 0x000000ffff0e3224 */ /* 0x000fe400078e000a */
[----:B------:R-:W-:Y:S01]  /*1420*/  @P4 IMAD.MOV.U32 R14, RZ, RZ, R11 ;  /* 0x000000ffff0e4224 */ /* 0x000fe200078e000b */
[----:B------:R-:W-:Y:S02]  /*1430*/  @P5 MOV R14, R20 ;  /* 0x00000014000e5202 */ /* 0x000fe40000000f00 */
[----:B------:R-:W-:-:S05]  /*1440*/  SHF.L.W.U32.HI R17, R13, R12, R17 ;  /* 0x0000000c0d117219 */ /* 0x000fca0000010e11 */
[----:B------:R-:W-:-:S05]  /*1450*/  @P0 IMAD.MOV.U32 R14, RZ, RZ, R19 ;  /* 0x000000ffff0e0224 */ /* 0x000fca00078e0013 */
[----:B------:R-:W-:-:S07]  /*1460*/  SHF.L.W.U32.HI R13, R14, R12, R13 ;  /* 0x0000000c0e0d7219 */ /* 0x000fce0000010e0d */
.L_x_14:
[----:B------:R-:W-:Y:S05]  /*1470*/  BSYNC.RECONVERGENT B2 ;  /* 0x0000000000027941 */ /* 0x000fea0003800200 */
.L_x_13:
        /* <DEDUP_REMOVED lines=17> */
[----:B0-----:R-:W-:Y:S01]  /*1590*/  FSEL R12, -R14, R14, !P1 ;  /* 0x0000000e0e0c7208 */ /* 0x001fe20004800100 */
[----:B------:R-:W-:Y:S06]  /*15a0*/  BRA `(.L_x_10) ;  /* 0x0000000000087947 */ /* 0x000fec0003800000 */
.L_x_11:
[----:B------:R-:W-:Y:S01]  /*15b0*/  FMUL R12, RZ, R24 ;  /* 0x00000018ff0c7220 */ /* 0x000fe20000400000 */
[----:B------:R-:W-:-:S07]  /*15c0*/  MOV R19, RZ ;  /* 0x000000ff00137202 */ /* 0x000fce0000000f00 */
.L_x_10:
[----:B------:R-:W-:Y:S05]  /*15d0*/  BSYNC.RECONVERGENT B1 ;  /* 0x0000000000017941 */ /* 0x000fea0003800200 */
.L_x_9:
[----:B------:R-:W-:Y:S01]  /*15e0*/  IMAD.MOV.U32 R14, RZ, RZ, R12 ;  /* 0x000000ffff0e7224 */ /* 0x000fe200078e000c */
[----:B------:R-:W-:Y:S01]  /*15f0*/  LOP3.LUT R19, R19, 0x1, RZ, 0xc0, !PT ;  /* 0x0000000113137812 */ /* 0x000fe200078ec0ff */
[----:B------:R-:W-:Y:S02]  /*1600*/  IMAD.MOV.U32 R12, RZ, RZ, 0x3c190000 ;  /* 0x3c190000ff0c7424 */ /* 0x000fe400078e00ff */
[C---:B------:R-:W-:Y:S01]  /*1610*/  FMUL R13, R14.reuse, R14 ;  /* 0x0000000e0e0d7220 */ /* 0x040fe20000400000 */
[----:B------:R-:W-:Y:S02]  /*1620*/  FSETP.NEU.AND P0, PT, |R14|, 0.00049096695147454738617, PT ;  /* 0x3a00b43c0e00780b */ /* 0x000fe40003f0d200 */
[----:B------:R-:W-:Y:S01]  /*1630*/  ISETP.NE.U32.AND P1, PT, R19, 0x1, PT ;  /* 0x000000011300780c */ /* 0x000fe20003f25070 */
[----:B------:R-:W-:-:S04]  /*1640*/  FFMA R12, R13, R12, 0.003265380859375 ;  /* 0x3b5600000d0c7423 */ /* 0x000fc8000000000c */
[----:B------:R-:W-:-:S04]  /*1650*/  FFMA R12, R13, R12, 0.0242919921875 ;  /* 0x3cc700000d0c7423 */ /* 0x000fc8000000000c */
[----:B------:R-:W-:-:S04]  /*1660*/  FFMA R12, R13, R12, 0.053466796875 ;  /* 0x3d5b00000d0c7423 */ /* 0x000fc8000000000c */
[----:B------:R-:W-:-:S04]  /*1670*/  FFMA R12, R13, R12, 0.13337790966033935547 ;  /* 0x3e0894380d0c7423 */ /* 0x000fc8000000000c */
[C---:B------:R-:W-:Y:S01]  /*1680*/  FFMA R15, R13.reuse, R12, 0.33333230018615722656 ;  /* 0x3eaaaa880d0f7423 */ /* 0x040fe2000000000c */
[----:B------:R-:W-:-:S04]  /*1690*/  FMUL R13, R13, R14 ;  /* 0x0000000e0d0d7220 */ /* 0x000fc80000400000 */
[----:B------:R-:W-:Y:S01]  /*16a0*/  @P0 FFMA R14, R15, R13, R14 ;  /* 0x0000000d0f0e0223 */ /* 0x000fe2000000000e */
[----:B------:R-:W-:-:S04]  /*16b0*/  VIADD R15, R5, 0x1 ;  /* 0x00000001050f7836 */ /* 0x000fc80000000000 */
[----:B------:R-:W-:Y:S01]  /*16c0*/  IMAD R15, R15, R3, R0 ;  /* 0x000000030f0f7224 */ /* 0x000fe200078e0200 */
        /* <DEDUP_REMOVED lines=11> */
.L_x_8:
[----:B------:R-:W-:Y:S05]  /*1780*/  BSYNC.RECONVERGENT B0 ;  /* 0x0000000000007941 */ /* 0x000fea0003800200 */
.L_x_7:
[----:B------:R-:W-:Y:S01]  /*1790*/  VIADD R15, R5, 0x2 ;  /* 0x00000002050f7836 */ /* 0x000fe20000000000 */
[----:B------:R-:W-:Y:S01]  /*17a0*/  ISETP.GE.AND P0, PT, R0, R21, PT ;  /* 0x000000150000720c */ /* 0x000fe20003f06270 */
[----:B------:R-:W-:Y:S03]  /*17b0*/  BSSY.RECONVERGENT B0, `(.L_x_15) ;  /* 0x00000b2000007945 */ /* 0x000fe60003800200 */
[----:B------:R-:W-:-:S04]  /*17c0*/  ISETP.GE.OR P0, PT, R15, R2, P0 ;  /* 0x000000020f00720c */ /* 0x000fc80000706670 */
[----:B------:R-:W-:-:S13]  /*17d0*/  ISETP.LT.OR P0, PT, R0, 0x1, P0 ;  /* 0x000000010000780c */ /* 0x000fda0000701670 */
[----:B------:R-:W-:Y:S05]  /*17e0*/  @P0 BRA `(.L_x_16) ;  /* 0x0000000800b80947 */ /* 0x000fea0003800000 */
[----:B0-----:R-:W0:Y:S01]  /*17f0*/  LDC.64 R12, c[0x0][0x380] ;  /* 0x0000e000ff0c7b82 */ /* 0x001e220000000a00 */
        /* <DEDUP_REMOVED lines=16> */
[----:B------:R-:W-:Y:S02]  /*1900*/  SEL R14, R6, 0x1, !P3 ;  /* 0x00000001060e7807 */ /* 0x000fe40005800000 */
[----:B------:R-:W-:Y:S02]  /*1910*/  IADD3 R16, PT, PT, R16, R17, RZ ;  /* 0x0000001110107210 */ /* 0x000fe40007ffe0ff */
[----:B------:R-:W-:-:S03]  /*1920*/  SEL R14, R14, 0x1, P0 ;  /* 0x000000010e0e7807 */ /* 0x000fc60000000000 */
[----:B------:R-:W-:Y:S02]  /*1930*/  VIADD R17, R16, 0xfffffffe ;  /* 0xfffffffe10117836 */ /* 0x000fe40000000000 */
[----:B------:R-:W-:Y:S02]  /*1940*/  @!P2 IMAD.MOV R17, RZ, RZ, R16 ;  /* 0x000000ffff11a224 */ /* 0x000fe400078e0210 */
        /* <DEDUP_REMOVED lines=31> */
[----:B------:R-:W-:Y:S02]  /*1b40*/  IMAD.SHL.U32 R12, R24, 0x100, RZ ;  /* 0x00000100180c7824 */ /* 0x000fe400078e00ff */
[----:B------:R-:W-:Y:S02]  /*1b50*/  HFMA2 R19, -RZ, RZ, 0, 0 ;  /* 0x00000000ff137431 */ /* 0x000fe400000001ff */
[----:B------:R-:W-:Y:S01]  /*1b60*/  IMAD.MOV.U32 R26, RZ, RZ, RZ ;  /* 0x000000ffff1a7224 */ /* 0x000fe200078e00ff */
[----:B------:R-:W0:Y:S01]  /*1b70*/  LDCU.64 UR8, c[0x4][URZ] ;  /* 0x01000000ff0877ac */ /* 0x000e220008000a00 */
[----:B------:R-:W-:Y:S01]  /*1b80*/  LOP3.LUT R17, R12, 0x80000000, RZ, 0xfc, !PT ;  /* 0x800000000c117812 */ /* 0x000fe200078efcff */
[----:B------:R-:W-:Y:S01]  /*1b90*/  UMOV UR5, URZ ;  /* 0x000000ff00057c82 */ /* 0x000fe20008000000 */
[----:B------:R-:W-:-:S05]  /*1ba0*/  UMOV UR4, URZ ;  /* 0x000000ff00047c82 */ /* 0x000fca0008000000 */
.L_x_20:
[----:B0-----:R-:W-:Y:S02]  /*1bb0*/  IMAD.U32 R12, RZ, RZ, UR8 ;  /* 0x00000008ff0c7e24 */ /* 0x001fe4000f8e00ff */
        /* <DEDUP_REMOVED lines=18> */
[--C-:B------:R-:W-:Y:S01]  /*1ce0*/  @P4 IMAD.MOV.U32 R11, RZ, RZ, R14.reuse ;  /* 0x000000ffff0b4224 */ /* 0x100fe200078e000e */
[----:B------:R-:W-:Y:S01]  /*1cf0*/  IADD3 R26, PT, PT, R26, 0x4, RZ ;  /* 0x000000041a1a7810 */ /* 0x000fe20007ffe0ff */
[----:B------:R-:W-:-:S08]  /*1d00*/  @P5 IMAD.MOV.U32 R20, RZ, RZ, R14 ;  /* 0x000000ffff145224 */ /* 0x000fd000078e000e */
        /* <DEDUP_REMOVED lines=17> */
[----:B------:R-:W-:Y:S01]  /*1e20*/  @P4 IMAD.MOV.U32 R13, RZ, RZ, R7 ;  /* 0x000000ffff0d4224 */ /* 0x000fe200078e0007 */
[----:B------:R-:W-:Y:S01]  /*1e30*/  @P4 MOV R17, R8 ;  /* 0x0000000800114202 */ /* 0x000fe20000000f00 */
[----:B------:R-:W-:Y:S01]  /*1e40*/  @P0 IMAD.MOV.U32 R13, RZ, RZ, R8 ;  /* 0x000000ffff0d0224 */ /* 0x000fe200078e0008 */
[----:B------:R-:W-:Y:S01]  /*1e50*/  ISETP.EQ.AND P4, PT, R15, RZ, PT ;  /* 0x000000ff0f00720c */ /* 0x000fe20003f82270 */
[--C-:B------:R-:W-:Y:S02]  /*1e60*/  @P0 IMAD.MOV.U32 R17, RZ, RZ, R9.reuse ;  /* 0x000000ffff110224 */ /* 0x100fe400078e0009 */
[----:B------:R-:W-:Y:S01]  /*1e70*/  @P1 IMAD.MOV.U32 R13, RZ, RZ, R9 ;  /* 0x000000ffff0d1224 */ /* 0x000fe200078e0009 */
[----:B------:R-:W-:Y:S01]  /*1e80*/  @P2 MOV R13, R10 ;  /* 0x0000000a000d2202 */ /* 0x000fe20000000f00 */
[----:B------:R-:W-:-:S02]  /*1e90*/  @P1 IMAD.MOV.U32 R17, RZ, RZ, R10 ;  /* 0x000000ffff111224 */ /* 0x000fc400078e000a */
[--C-:B------:R-:W-:Y:S02]  /*1ea0*/  @P2 IMAD.MOV.U32 R17, RZ, RZ, R11.reuse ;  /* 0x000000ffff112224 */ /* 0x100fe400078e000b */
[----:B------:R-:W-:Y:S02]  /*1eb0*/  @P3 IMAD.MOV.U32 R13, RZ, RZ, R11 ;  /* 0x000000ffff0d3224 */ /* 0x000fe400078e000b */
[--C-:B------:R-:W-:Y:S02]  /*1ec0*/  @P3 IMAD.MOV.U32 R17, RZ, RZ, R20.reuse ;  /* 0x000000ffff113224 */ /* 0x100fe400078e0014 */
[----:B------:R-:W-:Y:S01]  /*1ed0*/  @P4 IMAD.MOV.U32 R13, RZ, RZ, R20 ;  /* 0x000000ffff0d4224 */ /* 0x000fe200078e0014 */
[----:B------:R-:W-:Y:S01]  /*1ee0*/  @P4 MOV R17, R19 ;  /* 0x0000001300114202 */ /* 0x000fe20000000f00 */
[----:B------:R-:W-:Y:S01]  /*1ef0*/  @P5 IMAD.MOV.U32 R13, RZ, RZ, R19 ;  /* 0x000000ffff0d5224 */ /* 0x000fe200078e0013 */
[----:B------:R-:W-:Y:S06]  /*1f00*/  @!P6 BRA `(.L_x_22) ;  /* 0x00000000002ce947 */ /* 0x000fec0003800000 */
[----:B------:R-:W-:Y:S01]  /*1f10*/  @P0 IMAD.MOV.U32 R14, RZ, RZ, R7 ;  /* 0x000000ffff0e0224 */ /* 0x000fe200078e0007 */
[----:B------:R-:W-:Y:S01]  /*1f20*/  ISETP.EQ.AND P0, PT, R15, 0x8, PT ;  /* 0x000000080f00780c */ /* 0x000fe20003f02270 */
[----:B------:R-:W-:Y:S01]  /*1f30*/  @P1 IMAD.MOV.U32 R14, RZ, RZ, R8 ;  /* 0x000000ffff0e1224 */ /* 0x000fe200078e0008 */
[----:B------:R-:W-:Y:S01]  /*1f40*/  LOP3.LUT R12, R12, 0x1f, RZ, 0xc0, !PT ;  /* 0x0000001f0c0c7812 */ /* 0x000fe200078ec0ff */
[----:B------:R-:W-:Y:S01]  /*1f50*/  @P2 IMAD.MOV.U32 R14, RZ, RZ, R9 ;  /* 0x000000ffff0e2224 */ /* 0x000fe200078e0009 */
[----:B------:R-:W-:Y:S01]  /*1f60*/  @P3 MOV R14, R10 ;  /* 0x0000000a000e3202 */ /* 0x000fe20000000f00 */
[----:B------:R-:W-:Y:S01]  /*1f70*/  @P4 IMAD.MOV.U32 R14, RZ, RZ, R11 ;  /* 0x000000ffff0e4224 */ /* 0x000fe200078e000b */
[----:B------:R-:W-:Y:S01]  /*1f80*/  SHF.L.W.U32.HI R17, R13, R12, R17 ;  /* 0x0000000c0d117219 */ /* 0x000fe20000010e11 */
[----:B------:R-:W-:-:S06]  /*1f90*/  @P5 IMAD.MOV.U32 R14, RZ, RZ, R20 ;  /* 0x000000ffff0e5224 */ /* 0x000fcc00078e0014 */
[----:B------:R-:W-:-:S05]  /*1fa0*/  @P0 IMAD.MOV.U32 R14, RZ, RZ, R19 ;  /* 0x000000ffff0e0224 */ /* 0x000fca00078e0013 */
[----:B------:R-:W-:-:S07]  /*1fb0*/  SHF.L.W.U32.HI R13, R14, R12, R13 ;  /* 0x0000000c0e0d7219 */ /* 0x000fce0000010e0d */
.L_x_22:
[----:B------:R-:W-:Y:S05]  /*1fc0*/  BSYNC.RECONVERGENT B2 ;  /* 0x0000000000027941 */ /* 0x000fea0003800200 */
.L_x_21:
        /* <DEDUP_REMOVED lines=12> */
[----:B------:R-:W-:Y:S02]  /*2090*/  ISETP.GE.AND P1, PT, R24, RZ, PT ;  /* 0x000000ff1800720c */ /* 0x000fe40003f26270 */
[----:B------:R-:W-:-:S05]  /*20a0*/  IADD3 R17, PT, PT, -R19, RZ, RZ ;  /* 0x000000ff13117210 */ /* 0x000fca0007ffe1ff */
[----:B------:R-:W-:Y:S01]  /*20b0*/  @!P0 IMAD.MOV.U32 R19, RZ, RZ, R17 ;  /* 0x000000ffff138224 */ /* 0x000fe200078e0011 */
[----:B0-----:R-:W-:-:S10]  /*20c0*/  DMUL R14, R12, UR4 ;  /* 0x000000040c0e7c28 */ /* 0x001fd40008000000 */
[----:B------:R-:W0:Y:S02]  /*20d0*/  F2F.F32.F64 R14, R14 ;  /* 0x0000000e000e7310 */ /* 0x000e240000301000 */
[----:B0-----:R-:W-:Y:S01]  /*20e0*/  FSEL R12, -R14, R14, !P1 ;  /* 0x0000000e0e0c7208 */ /* 0x001fe20004800100 */
[----:B------:R-:W-:Y:S06]  /*20f0*/  BRA `(.L_x_18) ;  /* 0x0000000000087947 */ /* 0x000fec0003800000 */
.L_x_19:
[----:B------:R-:W-:Y:S01]  /*2100*/  FMUL R12, RZ, R24 ;  /* 0x00000018ff0c7220 */ /* 0x000fe20000400000 */
[----:B------:R-:W-:-:S07]  /*2110*/  IMAD.MOV.U32 R19, RZ, RZ, RZ ;  /* 0x000000ffff137224 */ /* 0x000fce00078e00ff */
.L_x_18:
[----:B------:R-:W-:Y:S05]  /*2120*/  BSYNC.RECONVERGENT B1 ;  /* 0x0000000000017941 */ /* 0x000fea0003800200 */
.L_x_17:
        /* <DEDUP_REMOVED lines=13> */
[----:B------:R-:W-:-:S05]  /*2200*/  IADD3 R15, PT, PT, R5, 0x2, RZ ;  /* 0x00000002050f7810 */ /* 0x000fca0007ffe0ff */
[----:B------:R-:W0:Y:S01]  /*2210*/  @!P1 MUFU.RCP R14, -R14 ;  /* 0x8000000e000e9308 */ /* 0x000e220000001000 */
[----:B------:R-:W-:Y:S02]  /*2220*/  IMAD R15, R15, R3, R0 ;  /* 0x000000030f0f7224 */ /* 0x000fe400078e0200 */
        /* <DEDUP_REMOVED lines=10> */
.L_x_16:
[----:B------:R-:W-:Y:S05]  /*22d0*/  BSYNC.RECONVERGENT B0 ;  /* 0x0000000000007941 */ /* 0x000fea0003800200 */
.L_x_15:
[----:B------:R-:W-:Y:S01]  /*22e0*/  VIADD R15, R5, 0x3 ;  /* 0x00000003050f7836 */ /* 0x000fe20000000000 */
[----:B------:R-:W-:Y:S01]  /*22f0*/  ISETP.GE.AND P0, PT, R0, R21, PT ;  /* 0x000000150000720c */ /* 0x000fe20003f06270 */
[----:B------:R-:W-:Y:S03]  /*2300*/  BSSY.RECONVERGENT B0, `(.L_x_23) ;  /* 0x00000b2000007945 */ /* 0x000fe60003800200 */
[----:B------:R-:W-:-:S04]  /*2310*/  ISETP.GE.OR P0, PT, R15, R2, P0 ;  /* 0x000000020f00720c */ /* 0x000fc80000706670 */
[----:B------:R-:W-:-:S13]  /*2320*/  ISETP.LT.OR P0, PT, R0, 0x1, P0 ;  /* 0x000000010000780c */ /* 0x000fda0000701670 */
[----:B------:R-:W-:Y:S05]  /*2330*/  @P0 BRA `(.L_x_24) ;  /* 0x0000000800b80947 */ /* 0x000fea0003800000 */
[----:B01----:R-:W0:Y:S01]  /*2340*/  LDC.64 R12, c[0x0][0x380] ;  /* 0x0000e000ff0c7b82 */ /* 0x003e220000000a00 */
        /* <DEDUP_REMOVED lines=19> */
[----:B------:R-:W-:Y:S01]  /*2480*/  VIADD R17, R16, 0xfffffffe ;  /* 0xfffffffe10117836 */ /* 0x000fe20000000000 */
[----:B------:R-:W-:Y:S01]  /*2490*/  IADD3 R23, PT, PT, R15, -R14, RZ ;  /* 0x8000000e0f177210 */ /* 0x000fe20007ffe0ff */
[----:B------:R-:W-:Y:S02]  /*24a0*/  @!P2 IMAD.MOV R17, RZ, RZ, R16 ;  /* 0x000000ffff11a224 */ /* 0x000fe400078e0210 */
[----:B------:R-:W-:-:S03]  /*24b0*/  IMAD.WIDE R18, R14, 0x4, R18 ;  /* 0x000000040e127825 */ /* 0x000fc600078e0212 */
[----:B------:R-:W-:Y:S01]  /*24c0*/  IADD3 R25, PT, PT, R15, -R14, -R17 ;  /* 0x8000000e0f197210 */ /* 0x000fe20007ffe811 */
[----:B------:R-:W-:-:S04]  /*24d0*/  IMAD.WIDE R14, R23, 0x4, R12 ;  /* 0x00000004170e7825 */ /* 0x000fc800078e020c */
[----:B------:R-:W-:Y:S01]  /*24e0*/  IMAD.WIDE R16, R17, 0x4, R18 ;  /* 0x0000000411107825 */ /* 0x000fe200078e0212 */
[----:B------:R-:W5:Y:S01]  /*24f0*/  LDG.E R23, desc[UR6][R14.64] ;  /* 0x000000060e177981 */ /* 0x000f62000c1e1900 */
[C---:B------:R-:W-:Y:S02]  /*2500*/  FSET.BF.GT.AND R26, R24.reuse, 1.5707962512969970703, PT ;  /* 0x3fc90fda181a780a */ /* 0x040fe40003804000 */
[C---:B------:R-:W-:Y:S01]  /*2510*/  FADD R29, R24.reuse, R24 ;  /* 0x00000018181d7221 */ /* 0x040fe20000000000 */
[----:B------:R-:W-:Y:S01]  /*2520*/  FADD R27, -R24, 1.5707962512969970703 ;  /* 0x3fc90fda181b7421 */ /* 0x000fe20000000100 */
[----:B------:R0:W5:Y:S01]  /*2530*/  LDG.E R18, desc[UR6][R18.64] ;  /* 0x0000000612127981 */ /* 0x000162000c1e1900 */
[----:B------:R-:W-:-:S03]  /*2540*/  IMAD.WIDE R12, R25, 0x4, R12 ;  /* 0x00000004190c7825 */ /* 0x000fc600078e020c */
[----:B------:R-:W5:Y:S01]  /*2550*/  LDG.E R16, desc[UR6][R16.64] ;  /* 0x0000000610107981 */ /* 0x000f62000c1e1900 */
[----:B------:R-:W-:Y:S01]  /*2560*/  FMUL R29, R26, R29 ;  /* 0x0000001d1a1d7220 */ /* 0x000fe20000400000 */
[C---:B------:R-:W-:Y:S01]  /*2570*/  FSET.BF.GT.AND R26, R24.reuse, 2.3561944961547851562, PT ;  /* 0x4016cbe4181a780a */ /* 0x040fe20003804000 */
[C---:B------:R-:W-:Y:S01]  /*2580*/  FADD R27, -R24.reuse, R27 ;  /* 0x0000001b181b7221 */ /* 0x040fe20000000100 */
[----:B------:R1:W5:Y:S01]  /*2590*/  LDG.E R25, desc[UR6][R12.64] ;  /* 0x000000060c197981 */ /* 0x000362000c1e1900 */
[----:B0-----:R-:W-:Y:S02]  /*25a0*/  FSET.BF.GT.AND R19, R24, 0.78539812564849853516, PT ;  /* 0x3f490fda1813780a */ /* 0x001fe40003804000 */
[----:B------:R-:W-:-:S04]  /*25b0*/  FFMA R26, R26, R27, R29 ;  /* 0x0000001b1a1a7223 */ /* 0x000fc8000000001d */
[----:B------:R-:W-:-:S04]  /*25c0*/  FFMA R19, R27, R19, R26 ;  /* 0x000000131b137223 */ /* 0x000fc8000000001a */
[----:B------:R-:W-:-:S04]  /*25d0*/  FADD R24, R24, R19 ;  /* 0x0000001318187221 */ /* 0x000fc80000000000 */
[----:B------:R-:W-:-:S06]  /*25e0*/  FMUL R19, R24, 0.63661974668502807617 ;  /* 0x3f22f98318137820 */ /* 0x000fcc0000400000 */
[----:B------:R-:W1:Y:S01]  /*25f0*/  F2I.NTZ R19, R19 ;  /* 0x0000001300137305 */ /* 0x000e620000203100 */
[----:B------:R-:W-:Y:S01]  /*2600*/  FSETP.GE.AND P0, PT, |R24|, 105615, PT ;  /* 0x47ce47801800780b */ /* 0x000fe20003f06200 */
[----:B------:R-:W-:Y:S01]  /*2610*/  BSSY.RECONVERGENT B1, `(.L_x_25) ;  /* 0x0000066000017945 */ /* 0x000fe20003800200 */
[----:B-1----:R-:W-:-:S05]  /*2620*/  I2FP.F32.S32 R13, R19 ;  /* 0x00000013000d7245 */ /* 0x002fca0000201400 */
        /* <DEDUP_REMOVED lines=13> */
.L_x_28:
[----:B0-----:R-:W-:Y:S01]  /*2700*/  IMAD.U32 R12, RZ, RZ, UR8 ;  /* 0x00000008ff0c7e24 */ /* 0x001fe2000f8e00ff */
[----:B------:R-:W-:-:S05]  /*2710*/  MOV R13, UR9 ;  /* 0x00000009000d7c02 */ /* 0x000fca0008000f00 */
        /* <DEDUP_REMOVED lines=35> */
[----:B------:R-:W-:Y:S02]  /*2950*/  @P3 MOV R17, R7 ;  /* 0x0000000700113202 */ /* 0x000fe40000000f00 */
[----:B------:R-:W-:Y:S01]  /*2960*/  @P4 IMAD.MOV.U32 R13, RZ, RZ, R7 ;  /* 0x000000ffff0d4224 */ /* 0x000fe200078e0007 */
[C---:B------:R-:W-:Y:S01]  /*2970*/  ISETP.EQ.AND P3, PT, R15.reuse, -0x4, PT ;  /* 0xfffffffc0f00780c */ /* 0x040fe20003f62270 */
[--C-:B------:R-:W-:Y:S01]  /*2980*/  @P4 IMAD.MOV.U32 R17, RZ, RZ, R8.reuse ;  /* 0x000000ffff114224 */ /* 0x100fe200078e0008 */
[----:B------:R-:W-:Y:S01]  /*2990*/  ISETP.EQ.AND P4, PT, R15, RZ, PT ;  /* 0x000000ff0f00720c */ /* 0x000fe20003f82270 */
[----:B------:R-:W-:Y:S01]  /*29a0*/  @P0 IMAD.MOV.U32 R13, RZ, RZ, R8 ;  /* 0x000000ffff0d0224 */ /* 0x000fe200078e0008 */
[----:B------:R-:W-:Y:S01]  /*29b0*/  @P1 MOV R13, R9 ;  /* 0x00000009000d1202 */ /* 0x000fe20000000f00 */
[----:B------:R-:W-:Y:S02]  /*29c0*/  @P0 IMAD.MOV.U32 R17, RZ, RZ, R9 ;  /* 0x000000ffff110224 */ /* 0x000fe400078e0009 */
[----:B------:R-:W-:-:S02]  /*29d0*/  @P1 IMAD.MOV.U32 R17, RZ, RZ, R10 ;  /* 0x000000ffff111224 */ /* 0x000fc400078e000a */
[----:B------:R-:W-:Y:S02]  /*29e0*/  @P2 IMAD.MOV.U32 R13, RZ, RZ, R10 ;  /* 0x000000ffff0d2224 */ /* 0x000fe400078e000a */
[--C-:B------:R-:W-:Y:S02]  /*29f0*/  @P2 IMAD.MOV.U32 R17, RZ, RZ, R11.reuse ;  /* 0x000000ffff112224 */ /* 0x100fe400078e000b */
[----:B------:R-:W-:Y:S01]  /*2a00*/  @P3 IMAD.MOV.U32 R13, RZ, RZ, R11 ;  /* 0x000000ffff0d3224 */ /* 0x000fe200078e000b */
[----:B------:R-:W-:Y:S01]  /*2a10*/  @P3 MOV R17, R20 ;  /* 0x0000001400113202 */ /* 0x000fe20000000f00 */
[----:B------:R-:W-:Y:S02]  /*2a20*/  @P4 IMAD.MOV.U32 R13, RZ, RZ, R20 ;  /* 0x000000ffff0d4224 */ /* 0x000fe400078e0014 */
[--C-:B------:R-:W-:Y:S02]  /*2a30*/  @P4 IMAD.MOV.U32 R17, RZ, RZ, R19.reuse ;  /* 0x000000ffff114224 */ /* 0x100fe400078e0013 */
[----:B------:R-:W-:Y:S01]  /*2a40*/  @P5 IMAD.MOV.U32 R13, RZ, RZ, R19 ;  /* 0x000000ffff0d5224 */ /* 0x000fe200078e0013 */
[----:B------:R-:W-:Y:S06]  /*2a50*/  @!P6 BRA `(.L_x_30) ;  /* 0x00000000002ce947 */ /* 0x000fec0003800000 */
[----:B------:R-:W-:Y:S01]  /*2a60*/  @P0 IMAD.MOV.U32 R14, RZ, RZ, R7 ;  /* 0x000000ffff0e0224 */ /* 0x000fe200078e0007 */
[----:B------:R-:W-:Y:S02]  /*2a70*/  ISETP.EQ.AND P0, PT, R15, 0x8, PT ;  /* 0x000000080f00780c */ /* 0x000fe40003f02270 */
[----:B------:R-:W-:Y:S01]  /*2a80*/  @P1 MOV R14, R8 ;  /* 0x00000008000e1202 */ /* 0x000fe20000000f00 */
[----:B------:R-:W-:Y:S01]  /*2a90*/  @P2 IMAD.MOV.U32 R14, RZ, RZ, R9 ;  /* 0x000000ffff0e2224 */ /* 0x000fe200078e0009 */
[----:B------:R-:W-:Y:S01]  /*2aa0*/  LOP3.LUT R12, R12, 0x1f, RZ, 0xc0, !PT ;  /* 0x0000001f0c0c7812 */ /* 0x000fe200078ec0ff */
[----:B------:R-:W-:Y:S02]  /*2ab0*/  @P3 IMAD.MOV.U32 R14, RZ, RZ, R10 ;  /* 0x000000ffff0e3224 */ /* 0x000fe400078e000a */
[----:B------:R-:W-:Y:S01]  /*2ac0*/  @P4 IMAD.MOV.U32 R14, RZ, RZ, R11 ;  /* 0x000000ffff0e4224 */ /* 0x000fe200078e000b */
[----:B------:R-:W-:Y:S01]  /*2ad0*/  SHF.L.W.U32.HI R17, R13, R12, R17 ;  /* 0x0000000c0d117219 */ /* 0x000fe20000010e11 */
[----:B------:R-:W-:-:S04]  /*2ae0*/  @P5 IMAD.MOV.U32 R14, RZ, RZ, R20 ;  /* 0x000000ffff0e5224 */ /* 0x000fc800078e0014 */
[----:B------:R-:W-:-:S04]  /*2af0*/  @P0 MOV R14, R19 ;  /* 0x00000013000e0202 */ /* 0x000fc80000000f00 */
[----:B------:R-:W-:-:S07]  /*2b00*/  SHF.L.W.U32.HI R13, R14, R12, R13 ;  /* 0x0000000c0e0d7219 */ /* 0x000fce0000010e0d */
.L_x_30:
[----:B------:R-:W-:Y:S05]  /*2b10*/  BSYNC.RECONVERGENT B2 ;  /* 0x0000000000027941 */ /* 0x000fea0003800200 */
.L_x_29:
        /* <DEDUP_REMOVED lines=19> */
.L_x_27:
[----:B------:R-:W-:Y:S01]  /*2c50*/  FMUL R12, RZ, R24 ;  /* 0x00000018ff0c7220 */ /* 0x000fe20000400000 */
[----:B------:R-:W-:-:S07]  /*2c60*/  IMAD.MOV.U32 R19, RZ, RZ, RZ ;  /* 0x000000ffff137224 */ /* 0x000fce00078e00ff */
.L_x_26:
[----:B------:R-:W-:Y:S05]  /*2c70*/  BSYNC.RECONVERGENT B1 ;  /* 0x0000000000017941 */ /* 0x000fea0003800200 */
.L_x_25:
[----:B------:R-:W-:Y:S01]  /*2c80*/  MOV R14, R12 ;  /* 0x0000000c000e7202 */ /* 0x000fe20000000f00 */
[----:B------:R-:W-:Y:S01]  /*2c90*/  IMAD.MOV.U32 R12, RZ, RZ, 0x3c190000 ;  /* 0x3c190000ff0c7424 */ /* 0x000fe200078e00ff */
[----:B------:R-:W-:Y:S02]  /*2ca0*/  LOP3.LUT R19, R19, 0x1, RZ, 0xc0, !PT ;  /* 0x0000000113137812 */ /* 0x000fe400078ec0ff */
[C---:B------:R-:W-:Y:S01]  /*2cb0*/  FSETP.NEU.AND P0, PT, |R14|.reuse, 0.00049096695147454738617, PT ;  /* 0x3a00b43c0e00780b */ /* 0x040fe20003f0d200 */
[----:B------:R-:W-:Y:S01]  /*2cc0*/  FMUL R13, R14, R14 ;  /* 0x0000000e0e0d7220 */ /* 0x000fe20000400000 */
[----:B------:R-:W-:-:S03]  /*2cd0*/  ISETP.NE.U32.AND P1, PT, R19, 0x1, PT ;  /* 0x000000011300780c */ /* 0x000fc60003f25070 */
        /* <DEDUP_REMOVED lines=20> */
.L_x_24:
[----:B------:R-:W-:Y:S05]  /*2e20*/  BSYNC.RECONVERGENT B0 ;  /* 0x0000000000007941 */ /* 0x000fea0003800200 */
.L_x_23:
[----:B------:R-:W-:Y:S01]  /*2e30*/  VIADD R15, R5, 0x4 ;  /* 0x00000004050f7836 */ /* 0x000fe20000000000 */
[----:B------:R-:W-:Y:S01]  /*2e40*/  ISETP.GE.AND P0, PT, R0, R21, PT ;  /* 0x000000150000720c */ /* 0x000fe20003f06270 */
[----:B------:R-:W-:Y:S03]  /*2e50*/  BSSY.RECONVERGENT B0, `(.L_x_31) ;  /* 0x00000b2000007945 */ /* 0x000fe60003800200 */
[----:B------:R-:W-:-:S04]  /*2e60*/  ISETP.GE.OR P0, PT, R15, R2, P0 ;  /* 0x000000020f00720c */ /* 0x000fc80000706670 */
[----:B------:R-:W-:-:S13]  /*2e70*/  ISETP.LT.OR P0, PT, R0, 0x1, P0 ;  /* 0x000000010000780c */ /* 0x000fda0000701670 */
[----:B------:R-:W-:Y:S05]  /*2e80*/  @P0 BRA `(.L_x_32) ;  /* 0x0000000800b80947 */ /* 0x000fea0003800000 */
[----:B012---:R-:W0:Y:S01]  /*2e90*/  LDC.64 R12, c[0x0][0x380] ;  /* 0x0000e000ff0c7b82 */ /* 0x007e220000000a00 */
        /* <DEDUP_REMOVED lines=18> */
[----:B------:R-:W-:-:S04]  /*2fc0*/  SEL R14, R14, 0x1, P0 ;  /* 0x000000010e0e7807 */ /* 0x000fc80000000000 */
[----:B------:R-:W-:Y:S01]  /*2fd0*/  IADD3 R17, PT, PT, R16, -0x2, RZ ;  /* 0xfffffffe10117810 */ /* 0x000fe20007ffe0ff */
        /* <DEDUP_REMOVED lines=39> */
.L_x_36:
        /* <DEDUP_REMOVED lines=17> */
[--C-:B------:R-:W-:Y:S02]  /*3360*/  @P1 IMAD.MOV.U32 R8, RZ, RZ, R14.reuse ;  /* 0x000000ffff081224 */ /* 0x100fe400078e000e */
[--C-:B------:R-:W-:Y:S02]  /*3370*/  @P3 IMAD.MOV.U32 R10, RZ, RZ, R14.reuse ;  /* 0x000000ffff0a3224 */ /* 0x100fe400078e000e */
[--C-:B------:R-:W-:Y:S02]  /*3380*/  @P4 IMAD.MOV.U32 R11, RZ, RZ, R14.reuse ;  /* 0x000000ffff0b4224 */ /* 0x100fe400078e000e */
[----:B------:R-:W-:Y:S02]  /*3390*/  @P5 IMAD.MOV.U32 R20, RZ, RZ, R14 ;  /* 0x000000ffff145224 */ /* 0x000fe400078e000e */
[----:B------:R-:W-:-:S04]  /*33a0*/  VIADD R26, R26, 0x4 ;  /* 0x000000041a1a7836 */ /* 0x000fc80000000000 */
[----:B------:R-:W-:Y:S01]  /*33b0*/  @P2 MOV R9, R14 ;  /* 0x0000000e00092202 */ /* 0x000fe20000000f00 */
[----:B------:R-:W-:Y:S06]  /*33c0*/  BRA.U UP0, `(.L_x_36) ;  /* 0xfffffffd00a07547 */ /* 0x000fec000b83ffff */
[----:B------:R-:W-:Y:S01]  /*33d0*/  SHF.R.U32.HI R12, RZ, 0x17, R24 ;  /* 0x00000017ff0c7819 */ /* 0x000fe20000011618 */
[----:B------:R-:W-:Y:S03]  /*33e0*/  BSSY.RECONVERGENT B2, `(.L_x_37) ;  /* 0x0000028000027945 */ /* 0x000fe60003800200 */
[C---:B------:R-:W-:Y:S02]  /*33f0*/  LOP3.LUT R13, R12.reuse, 0xe0, RZ, 0xc0, !PT ;  /* 0x000000e00c0d7812 */ /* 0x040fe400078ec0ff */
[----:B------:R-:W-:Y:S02]  /*3400*/  LOP3.LUT P6, RZ, R12, 0x1f, RZ, 0xc0, !PT ;  /* 0x0000001f0cff7812 */ /* 0x000fe400078cc0ff */
[----:B------:R-:W-:-:S04]  /*3410*/  IADD3 R13, PT, PT, R13, -0x80, RZ ;  /* 0xffffff800d0d7810 */ /* 0x000fc80007ffe0ff */
        /* <DEDUP_REMOVED lines=11> */
[----:B------:R-:W-:Y:S01]  /*34d0*/  @P4 IMAD.MOV.U32 R17, RZ, RZ, R8 ;  /* 0x000000ffff114224 */ /* 0x000fe200078e0008 */
[----:B------:R-:W-:Y:S01]  /*34e0*/  ISETP.EQ.AND P4, PT, R15, RZ, PT ;  /* 0x000000ff0f00720c */ /* 0x000fe20003f82270 */
[--C-:B------:R-:W-:Y:S01]  /*34f0*/  @P0 IMAD.MOV.U32 R17, RZ, RZ, R9.reuse ;  /* 0x000000ffff110224 */ /* 0x100fe200078e0009 */
[----:B------:R-:W-:Y:S01]  /*3500*/  @P0 MOV R13, R8 ;  /* 0x00000008000d0202 */ /* 0x000fe20000000f00 */
[----:B------:R-:W-:Y:S02]  /*3510*/  @P1 IMAD.MOV.U32 R13, RZ, RZ, R9 ;  /* 0x000000ffff0d1224 */ /* 0x000fe400078e0009 */
[--C-:B------:R-:W-:Y:S01]  /*3520*/  @P1 IMAD.MOV.U32 R17, RZ, RZ, R10.reuse ;  /* 0x000000ffff111224 */ /* 0x100fe200078e000a */
[----:B------:R-:W-:Y:S01]  /*3530*/  @P2 MOV R17, R11 ;  /* 0x0000000b00112202 */ /* 0x000fe20000000f00 */
[----:B------:R-:W-:-:S02]  /*3540*/  @P2 IMAD.MOV.U32 R13, RZ, RZ, R10 ;  /* 0x000000ffff0d2224 */ /* 0x000fc400078e000a */
        /* <DEDUP_REMOVED lines=10> */
[----:B------:R-:W-:Y:S02]  /*35f0*/  @P2 IMAD.MOV.U32 R14, RZ, RZ, R9 ;  /* 0x000000ffff0e2224 */ /* 0x000fe400078e0009 */
[----:B------:R-:W-:Y:S01]  /*3600*/  @P3 IMAD.MOV.U32 R14, RZ, RZ, R10 ;  /* 0x000000ffff0e3224 */ /* 0x000fe200078e000a */
[----:B------:R-:W-:Y:S01]  /*3610*/  @P4 MOV R14, R11 ;  /* 0x0000000b000e4202 */ /* 0x000fe20000000f00 */
[----:B------:R-:W-:Y:S01]  /*3620*/  @P5 IMAD.MOV.U32 R14, RZ, RZ, R20 ;  /* 0x000000ffff0e5224 */ /* 0x000fe200078e0014 */
[----:B------:R-:W-:-:S05]  /*3630*/  SHF.L.W.U32.HI R17, R13, R12, R17 ;  /* 0x0000000c0d117219 */ /* 0x000fca0000010e11 */
[----:B------:R-:W-:-:S05]  /*3640*/  @P0 IMAD.MOV.U32 R14, RZ, RZ, R19 ;  /* 0x000000ffff0e0224 */ /* 0x000fca00078e0013 */
[----:B------:R-:W-:-:S07]  /*3650*/  SHF.L.W.U32.HI R13, R14, R12, R13 ;  /* 0x0000000c0e0d7219 */ /* 0x000fce0000010e0d */
.L_x_38:
[----:B------:R-:W-:Y:S05]  /*3660*/  BSYNC.RECONVERGENT B2 ;  /* 0x0000000000027941 */ /* 0x000fea0003800200 */
.L_x_37:
[C---:B------:R-:W-:Y:S01]  /*3670*/  SHF.L.W.U32.HI R19, R13.reuse, 0x2, R17 ;  /* 0x000000020d137819 */ /* 0x040fe20000010e11 */
[----:B------:R-:W-:Y:S01]  /*3680*/  IMAD.SHL.U32 R13, R13, 0x4, RZ ;  /* 0x000000040d0d7824 */ /* 0x000fe200078e00ff */
[----:B------:R-:W-:Y:S01]  /*3690*/  UMOV UR4, 0x54442d19 ;  /* 0x54442d1900047882 */ /* 0x000fe20000000000 */
[----:B------:R-:W-:Y:S01]  /*36a0*/  UMOV UR5, 0x3bf921fb ;  /* 0x3bf921fb00057882 */ /* 0x000fe20000000000 */
[----:B------:R-:W-:Y:S02]  /*36b0*/  SHF.R.S32.HI R14, RZ, 0x1f, R19 ;  /* 0x0000001fff0e7819 */ /* 0x000fe40000011413 */
[----:B------:R-:W-:Y:S02]  /*36c0*/  SHF.R.U32.HI R26, RZ, 0x1e, R17 ;  /* 0x0000001eff1a7819 */ /* 0x000fe40000011611 */
[C---:B------:R-:W-:Y:S02]  /*36d0*/  LOP3.LUT R12, R14.reuse, R13, RZ, 0x3c, !PT ;  /* 0x0000000d0e0c7212 */ /* 0x040fe400078e3cff */
[----:B------:R-:W-:-:S02]  /*36e0*/  LOP3.LUT R13, R14, R19, RZ, 0x3c, !PT ;  /* 0x000000130e0d7212 */ /* 0x000fc400078e3cff */
[----:B------:R-:W-:Y:S02]  /*36f0*/  ISETP.GE.AND P0, PT, R24, RZ, PT ;  /* 0x000000ff1800720c */ /* 0x000fe40003f06270 */
[C---:B------:R-:W-:Y:S02]  /*3700*/  LOP3.LUT R24, R19.reuse, R24, RZ, 0x3c, !PT ;  /* 0x0000001813187212 */ /* 0x040fe400078e3cff */
[----:B------:R-:W0:Y:S01]  /*3710*/  I2F.F64.S64 R12, R12 ;  /* 0x0000000c000c7312 */ /* 0x000e220000301c00 */
[----:B------:R-:W-:Y:S02]  /*3720*/  LEA.HI R19, R19, R26, RZ, 0x1 ;  /* 0x0000001a13137211 */ /* 0x000fe400078f08ff */
[----:B------:R-:W-:-:S03]  /*3730*/  ISETP.GE.AND P1, PT, R24, RZ, PT ;  /* 0x000000ff1800720c */ /* 0x000fc60003f26270 */
[----:B------:R-:W-:-:S05]  /*3740*/  IMAD.MOV R17, RZ, RZ, -R19 ;  /* 0x000000ffff117224 */ /* 0x000fca00078e0a13 */
[----:B------:R-:W-:Y:S01]  /*3750*/  @!P0 MOV R19, R17 ;  /* 0x0000001100138202 */ /* 0x000fe20000000f00 */
[----:B0-----:R-:W-:-:S10]  /*3760*/  DMUL R14, R12, UR4 ;  /* 0x000000040c0e7c28 */ /* 0x001fd40008000000 */
[----:B------:R-:W0:Y:S02]  /*3770*/  F2F.F32.F64 R14, R14 ;  /* 0x0000000e000e7310 */ /* 0x000e240000301000 */
[----:B0-----:R-:W-:Y:S01]  /*3780*/  FSEL R12, -R14, R14, !P1 ;  /* 0x0000000e0e0c7208 */ /* 0x001fe20004800100 */
[----:B------:R-:W-:Y:S06]  /*3790*/  BRA `(.L_x_34) ;  /* 0x0000000000087947 */ /* 0x000fec0003800000 */
.L_x_35:
[----:B------:R-:W-:Y:S01]  /*37a0*/  FMUL R12, RZ, R24 ;  /* 0x00000018ff0c7220 */ /* 0x000fe20000400000 */
[----:B------:R-:W-:-:S07]  /*37b0*/  IMAD.MOV.U32 R19, RZ, RZ, RZ ;  /* 0x000000ffff137224 */ /* 0x000fce00078e00ff */
.L_x_34:
[----:B------:R-:W-:Y:S05]  /*37c0*/  BSYNC.RECONVERGENT B1 ;  /* 0x0000000000017941 */ /* 0x000fea0003800200 */
.L_x_33:
        /* <DEDUP_REMOVED lines=26> */
.L_x_32:
[----:B------:R-:W-:Y:S05]  /*3970*/  BSYNC.RECONVERGENT B0 ;  /* 0x0000000000007941 */ /* 0x000fea0003800200 */
.L_x_31:
[----:B------:R-:W-:Y:S01]  /*3980*/  ISETP.GE.AND P0, PT, R0, R21, PT ;  /* 0x000000150000720c */ /* 0x000fe20003f06270 */
[----:B------:R-:W-:Y:S01]  /*3990*/  BSSY.RECONVERGENT B0, `(.L_x_39) ;  /* 0x00000b3000007945 */ /* 0x000fe20003800200 */
[----:B------:R-:W-:-:S04]  /*39a0*/  IADD3 R15, PT, PT, R5, 0x5, RZ ;  /* 0x00000005050f7810 */ /* 0x000fc80007ffe0ff */
[----:B------:R-:W-:-:S04]  /*39b0*/  ISETP.GE.OR P0, PT, R15, R2, P0 ;  /* 0x000000020f00720c */ /* 0x000fc80000706670 */
[----:B------:R-:W-:-:S13]  /*39c0*/  ISETP.LT.OR P0, PT, R0, 0x1, P0 ;  /* 0x000000010000780c */ /* 0x000fda0000701670 */
[----:B------:R-:W-:Y:S05]  /*39d0*/  @P0 BRA `(.L_x_40) ;  /* 0x0000000800b80947 */ /* 0x000fea0003800000 */
[----:B0123--:R-:W0:Y:S01]  /*39e0*/  LDC.64 R12, c[0x0][0x380] ;  /* 0x0000e000ff0c7b82 */ /* 0x00fe220000000a00 */
        /* <DEDUP_REMOVED lines=52> */
[----:B------:R-:W-:Y:S01]  /*3d30*/  SHF.L.U32 R12, R24, 0x8, RZ ;  /* 0x00000008180c7819 */ /* 0x000fe200000006ff */
[----:B------:R-:W-:Y:S01]  /*3d40*/  IMAD.MOV.U32 R19, RZ, RZ, RZ ;  /* 0x000000ffff137224 */ /* 0x000fe200078e00ff */
[----:B------:R-:W0:Y:S01]  /*3d50*/  LDCU.64 UR8, c[0x4][URZ] ;  /* 0x01000000ff0877ac */ /* 0x000e220008000a00 */
[----:B------:R-:W-:Y:S01]  /*3d60*/  IMAD.MOV.U32 R26, RZ, RZ, RZ ;  /* 0x000000ffff1a7224 */ /* 0x000fe200078e00ff */
[----:B------:R-:W-:Y:S01]  /*3d70*/  LOP3.LUT R17, R12, 0x80000000, RZ, 0xfc, !PT ;  /* 0x800000000c117812 */ /* 0x000fe200078efcff */
[----:B------:R-:W-:Y:S01]  /*3d80*/  UMOV UR5, URZ ;  /* 0x000000ff00057c82 */ /* 0x000fe20008000000 */
[----:B------:R-:W-:-:S05]  /*3d90*/  UMOV UR4, URZ ;  /* 0x000000ff00047c82 */ /* 0x000fca0008000000 */
.L_x_44:
        /* <DEDUP_REMOVED lines=18> */
[-C--:B------:R-:W-:Y:S01]  /*3ec0*/  @P0 MOV R7, R14.reuse ;  /* 0x0000000e00070202 */ /* 0x080fe20000000f00 */
[----:B------:R-:W-:Y:S01]  /*3ed0*/  @P4 IMAD.MOV.U32 R11, RZ, RZ, R14 ;  /* 0x000000ffff0b4224 */ /* 0x000fe200078e000e */
[----:B------:R-:W-:Y:S01]  /*3ee0*/  @P5 MOV R20, R14 ;  /* 0x0000000e00145202 */ /* 0x000fe20000000f00 */
[----:B------:R-:W-:-:S08]  /*3ef0*/  VIADD R26, R26, 0x4 ;  /* 0x000000041a1a7836 */ /* 0x000fd00000000000 */
        /* <DEDUP_REMOVED lines=15> */
[----:B------:R-:W-:Y:S01]  /*3ff0*/  @P3 IMAD.MOV.U32 R17, RZ, RZ, R7 ;  /* 0x000000ffff113224 */ /* 0x000fe200078e0007 */
[C---:B------:R-:W-:Y:S01]  /*4000*/  ISETP.EQ.AND P3, PT, R15.reuse, -0x4, PT ;  /* 0xfffffffc0f00780c */ /* 0x040fe20003f62270 */
[--C-:B------:R-:W-:Y:S01]  /*4010*/  @P4 IMAD.MOV.U32 R17, RZ, RZ, R8.reuse ;  /* 0x000000ffff114224 */ /* 0x100fe200078e0008 */
[----:B------:R-:W-:Y:S01]  /*4020*/  @P4 MOV R13, R7 ;  /* 0x00000007000d4202 */ /* 0x000fe20000000f00 */
[----:B------:R-:W-:Y:S01]  /*4030*/  @P0 IMAD.MOV.U32 R13, RZ, RZ, R8 ;  /* 0x000000ffff0d0224 */ /* 0x000fe200078e0008 */
[----:B------:R-:W-:Y:S01]  /*4040*/  ISETP.EQ.AND P4, PT, R15, RZ, PT ;  /* 0x000000ff0f00720c */ /* 0x000fe20003f82270 */
[--C-:B------:R-:W-:Y:S01]  /*4050*/  @P0 IMAD.MOV.U32 R17, RZ, RZ, R9.reuse ;  /* 0x000000ffff110224 */ /* 0x100fe200078e0009 */
[----:B------:R-:W-:Y:S01]  /*4060*/  @P1 MOV R17, R10 ;  /* 0x0000000a00111202 */ /* 0x000fe20000000f00 */
[----:B------:R-:W-:Y:S02]  /*4070*/  @P1 IMAD.MOV.U32 R13, RZ, RZ, R9 ;  /* 0x000000ffff0d1224 */ /* 0x000fe400078e0009 */
[----:B------:R-:W-:-:S02]  /*4080*/  @P2 IMAD.MOV.U32 R13, RZ, RZ, R10 ;  /* 0x000000ffff0d2224 */ /* 0x000fc400078e000a */
[--C-:B------:R-:W-:Y:S02]  /*4090*/  @P2 IMAD.MOV.U32 R17, RZ, RZ, R11.reuse ;  /* 0x000000ffff112224 */ /* 0x100fe400078e000b */
[----:B------:R-:W-:Y:S02]  /*40a0*/  @P3 IMAD.MOV.U32 R13, RZ, RZ, R11 ;  /* 0x000000ffff0d3224 */ /* 0x000fe400078e000b */
[----:B------:R-:W-:Y:S02]  /*40b0*/  @P3 IMAD.MOV.U32 R17, RZ, RZ, R20 ;  /* 0x000000ffff113224 */ /* 0x000fe400078e0014 */
[----:B------:R-:W-:Y:S01]  /*40c0*/  @P4 MOV R13, R20 ;  /* 0x00000014000d4202 */ /* 0x000fe20000000f00 */
[--C-:B------:R-:W-:Y:S02]  /*40d0*/  @P4 IMAD.MOV.U32 R17, RZ, RZ, R19.reuse ;  /* 0x000000ffff114224 */ /* 0x100fe400078e0013 */
[----:B------:R-:W-:Y:S01]  /*40e0*/  @P5 IMAD.MOV.U32 R13, RZ, RZ, R19 ;  /* 0x000000ffff0d5224 */ /* 0x000fe200078e0013 */
[----:B------:R-:W-:Y:S06]  /*40f0*/  @!P6 BRA `(.L_x_46) ;  /* 0x00000000002ce947 */ /* 0x000fec0003800000 */
[----:B------:R-:W-:Y:S01]  /*4100*/  @P0 IMAD.MOV.U32 R14, RZ, RZ, R7 ;  /* 0x000000ffff0e0224 */ /* 0x000fe200078e0007 */
[----:B------:R-:W-:Y:S01]  /*4110*/  ISETP.EQ.AND P0, PT, R15, 0x8, PT ;  /* 0x000000080f00780c */ /* 0x000fe20003f02270 */
[----:B------:R-:W-:Y:S01]  /*4120*/  @P1 IMAD.MOV.U32 R14, RZ, RZ, R8 ;  /* 0x000000ffff0e1224 */ /* 0x000fe200078e0008 */
[----:B------:R-:W-:Y:S01]  /*4130*/  @P2 MOV R14, R9 ;  /* 0x00000009000e2202 */ /* 0x000fe20000000f00 */
[----:B------:R-:W-:Y:S01]  /*4140*/  @P3 IMAD.MOV.U32 R14, RZ, RZ, R10 ;  /* 0x000000ffff0e3224 */ /* 0x000fe200078e000a */
[----:B------:R-:W-:Y:S01]  /*4150*/  LOP3.LUT R12, R12, 0x1f, RZ, 0xc0, !PT ;  /* 0x0000001f0c0c7812 */ /* 0x000fe200078ec0ff */
[----:B------:R-:W-:Y:S02]  /*4160*/  @P4 IMAD.MOV.U32 R14, RZ, RZ, R11 ;  /* 0x000000ffff0e4224 */ /* 0x000fe400078e000b */
[----:B------:R-:W-:Y:S01]  /*4170*/  @P5 IMAD.MOV.U32 R14, RZ, RZ, R20 ;  /* 0x000000ffff0e5224 */ /* 0x000fe200078e0014 */
[----:B------:R-:W-:-:S05]  /*4180*/  SHF.L.W.U32.HI R17, R13, R12, R17 ;  /* 0x0000000c0d117219 */ /* 0x000fca0000010e11 */
[----:B------:R-:W-:-:S05]  /*4190*/  @P0 IMAD.MOV.U32 R14, RZ, RZ, R19 ;  /* 0x000000ffff0e0224 */ /* 0x000fca00078e0013 */
[----:B------:R-:W-:-:S07]  /*41a0*/  SHF.L.W.U32.HI R13, R14, R12, R13 ;  /* 0x0000000c0e0d7219 */ /* 0x000fce0000010e0d */
.L_x_46:
[----:B------:R-:W-:Y:S05]  /*41b0*/  BSYNC.RECONVERGENT B2 ;  /* 0x0000000000027941 */ /* 0x000fea0003800200 */
.L_x_45:
[C---:B------:R-:W-:Y:S01]  /*41c0*/  SHF.L.W.U32.HI R19, R13.reuse, 0x2, R17 ;  /* 0x000000020d137819 */ /* 0x040fe20000010e11 */
[----:B------:R-:W-:Y:S01]  /*41d0*/  UMOV UR4, 0x54442d19 ;  /* 0x54442d1900047882 */ /* 0x000fe20000000000 */
[----:B------:R-:W-:Y:S01]  /*41e0*/  SHF.L.U32 R13, R13, 0x2, RZ ;  /* 0x000000020d0d7819 */ /* 0x000fe200000006ff */
        /* <DEDUP_REMOVED lines=16> */
.L_x_43:
[----:B------:R-:W-:Y:S01]  /*42f0*/  FMUL R12, RZ, R24 ;  /* 0x00000018ff0c7220 */ /* 0x000fe20000400000 */
[----:B------:R-:W-:-:S07]  /*4300*/  IMAD.MOV.U32 R19, RZ, RZ, RZ ;  /* 0x000000ffff137224 */ /* 0x000fce00078e00ff */
.L_x_42:
[----:B------:R-:W-:Y:S05]  /*4310*/  BSYNC.RECONVERGENT B1 ;  /* 0x0000000000017941 */ /* 0x000fea0003800200 */
.L_x_41:
[----:B------:R-:W-:Y:S01]  /*4320*/  IMAD.MOV.U32 R14, RZ, RZ, R12 ;  /* 0x000000ffff0e7224 */ /* 0x000fe200078e000c */
[----:B------:R-:W-:Y:S02]  /*4330*/  MOV R12, 0x3c190000 ;  /* 0x3c190000000c7802 */ /* 0x000fe40000000f00 */
[----:B------:R-:W-:Y:S01]  /*4340*/  LOP3.LUT R19, R19, 0x1, RZ, 0xc0, !PT ;  /* 0x0000000113137812 */ /* 0x000fe200078ec0ff */
        /* <DEDUP_REMOVED lines=23> */
.L_x_40:
[----:B------:R-:W-:Y:S05]  /*44c0*/  BSYNC.RECONVERGENT B0 ;  /* 0x0000000000007941 */ /* 0x000fea0003800200 */
.L_x_39:
[----:B------:R-:W-:Y:S01]  /*44d0*/  VIADD R15, R5, 0x6 ;  /* 0x00000006050f7836 */ /* 0x000fe20000000000 */
[----:B------:R-:W-:Y:S01]  /*44e0*/  ISETP.GE.AND P0, PT, R0, R21, PT ;  /* 0x000000150000720c */ /* 0x000fe20003f06270 */
[----:B------:R-:W-:Y:S03]  /*44f0*/  BSSY.RECONVERGENT B0, `(.L_x_47) ;  /* 0x00000b2000007945 */ /* 0x000fe60003800200 */
[----:B------:R-:W-:-:S04]  /*4500*/  ISETP.GE.OR P0, PT, R15, R2, P0 ;  /* 0x000000020f00720c */ /* 0x000fc80000706670 */
[----:B------:R-:W-:-:S13]  /*4510*/  ISETP.LT.OR P0, PT, R0, 0x1, P0 ;  /* 0x000000010000780c */ /* 0x000fda0000701670 */
[----:B------:R-:W-:Y:S05]  /*4520*/  @P0 BRA `(.L_x_48) ;  /* 0x0000000800b80947 */ /* 0x000fea0003800000 */
[----:B------:R-:W5:Y:S01]  /*4530*/  LDC.64 R18, c[0x0][0x380] ;  /* 0x0000e000ff127b82 */ /* 0x000f620000000a00 */
[----:B------:R-:W-:-:S04]  /*4540*/  IMAD R15, R15, R3, R0 ;  /* 0x000000030f0f7224 */ /* 0x000fc800078e0200 */
[----:B-----5:R-:W-:-:S05]  /*4550*/  IMAD.WIDE R16, R15, 0x4, R18 ;  /* 0x000000040f107825 */ /* 0x020fca00078e0212 */
[----:B01234-:R-:W2:Y:S02]  /*4560*/  LDG.E R22, desc[UR6][R16.64] ;  /* 0x0000000610167981 */ /* 0x01fea4000c1e1900 */
        /* <DEDUP_REMOVED lines=9> */
[----:B------:R-:W-:Y:S02]  /*4600*/  FSETP.GT.AND P2, PT, R25, 1.5707962512969970703, PT ;  /* 0x3fc90fda1900780b */ /* 0x000fe40003f44000 */
[----:B------:R-:W-:Y:S02]  /*4610*/  SEL R23, R4, RZ, P0 ;  /* 0x000000ff04177207 */ /* 0x000fe40000000000 */
[----:B------:R-:W-:-:S02]  /*4620*/  SEL R24, R6, 0x1, !P1 ;  /* 0x0000000106187807 */ /* 0x000fc40004800000 */
[----:B------:R-:W-:-:S03]  /*4630*/  FSETP.GEU.AND P3, PT, R25, 2.3561944961547851562, PT ;  /* 0x4016cbe41900780b */ /* 0x000fc60003f6e000 */
[----:B------:R-:W-:Y:S01]  /*4640*/  IMAD.IADD R23, R23, 0x1, R24 ;  /* 0x0000000117177824 */ /* 0x000fe200078e0218 */
[----:B------:R-:W-:-:S03]  /*4650*/  SEL R14, R6, 0x1, !P3 ;  /* 0x00000001060e7807 */ /* 0x000fc60005800000 */
[C---:B------:R-:W-:Y:S01]  /*4660*/  VIADD R27, R23.reuse, 0xfffffffe ;  /* 0xfffffffe171b7836 */ /* 0x040fe20000000000 */
[----:B------:R-:W-:Y:S02]  /*4670*/  SEL R14, R14, 0x1, P0 ;  /* 0x000000010e0e7807 */ /* 0x000fe40000000000 */
[----:B------:R-:W-:-:S03]  /*4680*/  @!P2 IADD3 R27, PT, PT, R23, RZ, RZ ;  /* 0x000000ff171ba210 */ /* 0x000fc60007ffe0ff */
[----:B------:R-:W-:Y:S01]  /*4690*/  IMAD.WIDE R16, R14, 0x4, R16 ;  /* 0x000000040e107825 */ /* 0x000fe200078e0210 */
[----:B------:R-:W-:-:S03]  /*46a0*/  IADD3 R23, PT, PT, R15, -R14, -R27 ;  /* 0x8000000e0f177210 */ /* 0x000fc60007ffe81b */
[----:B------:R-:W-:Y:S02]  /*46b0*/  IMAD.IADD R13, R15, 0x1, -R14 ;  /* 0x000000010f0d7824 */ /* 0x000fe400078e0a0e */
[----:B------:R-:W-:-:S04]  /*46c0*/  IMAD.WIDE R14, R27, 0x4, R16 ;  /* 0x000000041b0e7825 */ /* 0x000fc800078e0210 */
[--C-:B------:R-:W-:Y:S01]  /*46d0*/  IMAD.WIDE R12, R13, 0x4, R18.reuse ;  /* 0x000000040d0c7825 */ /* 0x100fe200078e0212 */
[----:B------:R-:W5:Y:S03]  /*46e0*/  LDG.E R24, desc[UR6][R14.64] ;  /* 0x000000060e187981 */ /* 0x000f66000c1e1900 */
[----:B------:R-:W-:Y:S01]  /*46f0*/  IMAD.WIDE R18, R23, 0x4, R18 ;  /* 0x0000000417127825 */ /* 0x000fe200078e0212 */
[----:B------:R-:W-:-:S03]  /*4700*/  FSET.BF.GT.AND R26, R25, 1.5707962512969970703, PT ;  /* 0x3fc90fda191a780a */ /* 0x000fc60003804000 */
[C---:B------:R-:W-:Y:S01]  /*4710*/  FADD R27, R25.reuse, R25 ;  /* 0x00000019191b7221 */ /* 0x040fe20000000000 */
[C---:B------:R-:W-:Y:S01]  /*4720*/  FADD R28, -R25.reuse, 1.5707962512969970703 ;  /* 0x3fc90fda191c7421 */ /* 0x040fe20000000100 */
[----:B------:R0:W5:Y:S04]  /*4730*/  LDG.E R16, desc[UR6][R16.64] ;  /* 0x0000000610107981 */ /* 0x000168000c1e1900 */
[----:B------:R-:W5:Y:S01]  /*4740*/  LDG.E R18, desc[UR6][R18.64] ;  /* 0x0000000612127981 */ /* 0x000f62000c1e1900 */
[----:B------:R-:W-:Y:S01]  /*4750*/  FMUL R29, R26, R27 ;  /* 0x0000001b1a1d7220 */ /* 0x000fe20000400000 */
[C---:B------:R-:W-:Y:S01]  /*4760*/  FSET.BF.GT.AND R26, R25.reuse, 2.3561944961547851562, PT ;  /* 0x4016cbe4191a780a */ /* 0x040fe20003804000 */
[C---:B------:R-:W-:Y:S01]  /*4770*/  FADD R27, -R25.reuse, R28 ;  /* 0x0000001c191b7221 */ /* 0x040fe20000000100 */
[----:B------:R1:W5:Y:S01]  /*4780*/  LDG.E R23, desc[UR6][R12.64] ;  /* 0x000000060c177981 */ /* 0x000362000c1e1900 */
[----:B0-----:R-:W-:-:S02]  /*4790*/  FSET.BF.GT.AND R17, R25, 0.78539812564849853516, PT ;  /* 0x3f490fda1911780a */ /* 0x001fc40003804000 */
        /* <DEDUP_REMOVED lines=21> */
.L_x_52:
        /* <DEDUP_REMOVED lines=48> */
[----:B------:R-:W-:Y:S01]  /*4bf0*/  @P3 IMAD.MOV.U32 R13, RZ, RZ, R11 ;  /* 0x000000ffff0d3224 */ /* 0x000fe200078e000b */
[----:B------:R-:W-:-:S03]  /*4c00*/  @P3 MOV R17, R20 ;  /* 0x0000001400113202 */ /* 0x000fc60000000f00 */
        /* <DEDUP_REMOVED lines=9> */
[----:B------:R-:W-:Y:S01]  /*4ca0*/  @P3 IMAD.MOV.U32 R14, RZ, RZ, R10 ;  /* 0x000000ffff0e3224 */ /* 0x000fe200078e000a */
[----:B------:R-:W-:Y:S01]  /*4cb0*/  @P4 MOV R14, R11 ;  /* 0x0000000b000e4202 */ /* 0x000fe20000000f00 */
[----:B------:R-:W-:Y:S01]  /*4cc0*/  @P5 IMAD.MOV.U32 R14, RZ, RZ, R20 ;  /* 0x000000ffff0e5224 */ /* 0x000fe200078e0014 */
[----:B------:R-:W-:-:S07]  /*4cd0*/  SHF.L.W.U32.HI R17, R13, R12, R17 ;  /* 0x0000000c0d117219 */ /* 0x000fce0000010e11 */
[----:B------:R-:W-:-:S05]  /*4ce0*/  @P0 IMAD.MOV.U32 R14, RZ, RZ, R19 ;  /* 0x000000ffff0e0224 */ /* 0x000fca00078e0013 */
[----:B------:R-:W-:-:S07]  /*4cf0*/  SHF.L.W.U32.HI R13, R14, R12, R13 ;  /* 0x0000000c0e0d7219 */ /* 0x000fce0000010e0d */
.L_x_54:
[----:B------:R-:W-:Y:S05]  /*4d00*/  BSYNC.RECONVERGENT B2 ;  /* 0x0000000000027941 */ /* 0x000fea0003800200 */
.L_x_53:
        /* <DEDUP_REMOVED lines=19> */
.L_x_51:
[----:B------:R-:W-:Y:S01]  /*4e40*/  FMUL R12, RZ, R25 ;  /* 0x00000019ff0c7220 */ /* 0x000fe20000400000 */
[----:B------:R-:W-:-:S07]  /*4e50*/  IMAD.MOV.U32 R26, RZ, RZ, RZ ;  /* 0x000000ffff1a7224 */ /* 0x000fce00078e00ff */
.L_x_50:
[----:B------:R-:W-:Y:S05]  /*4e60*/  BSYNC.RECONVERGENT B1 ;  /* 0x0000000000017941 */ /* 0x000fea0003800200 */
.L_x_49:
        /* <DEDUP_REMOVED lines=26> */
.L_x_48:
[----:B------:R-:W-:Y:S05]  /*5010*/  BSYNC.RECONVERGENT B0 ;  /* 0x0000000000007941 */ /* 0x000fea0003800200 */
.L_x_47:
[----:B------:R-:W-:Y:S01]  /*5020*/  VIADD R5, R5, 0x7 ;  /* 0x0000000705057836 */ /* 0x000fe20000000000 */
[----:B------:R-:W-:-:S04]  /*5030*/  ISETP.GE.AND P0, PT, R0, R21, PT ;  /* 0x000000150000720c */ /* 0x000fc80003f06270 */
[----:B------:R-:W-:-:S04]  /*5040*/  ISETP.GE.OR P0, PT, R5, R2, P0 ;  /* 0x000000020500720c */ /* 0x000fc80000706670 */
[----:B------:R-:W-:-:S13]  /*5050*/  ISETP.LT.OR P0, PT, R0, 0x1, P0 ;  /* 0x000000010000780c */ /* 0x000fda0000701670 */
[----:B------:R-:W-:Y:S05]  /*5060*/  @P0 EXIT ;  /* 0x000000000000094d */ /* 0x000fea0003800000 */
[----:B01234-:R-:W0:Y:S01]  /*5070*/  LDC.64 R12, c[0x0][0x380] ;  /* 0x0000e000ff0c7b82 */ /* 0x01fe220000000a00 */
[----:B------:R-:W-:-:S07]  /*5080*/  IMAD R15, R5, R3, R0 ;  /* 0x00000003050f7224 */ /* 0x000fce00078e0200 */
[----:B------:R-:W1:Y:S01]  /*5090*/  LDC.64 R18, c[0x0][0x388] ;  /* 0x0000e200ff127b82 */ /* 0x000e620000000a00 */
[----:B0-----:R-:W-:-:S05]  /*50a0*/  IMAD.WIDE R2, R15, 0x4, R12 ;  /* 0x000000040f027825 */ /* 0x001fca00078e020c */
[----:B------:R-:W2:Y:S02]  /*50b0*/  LDG.E R0, desc[UR6][R2.64] ;  /* 0x0000000602007981 */ /* 0x000ea4000c1e1900 */
[----:B--2---:R-:W-:-:S13]  /*50c0*/  FSETP.GTU.AND P0, PT, R0, RZ, PT ;  /* 0x000000ff0000720b */ /* 0x004fda0003f0c000 */
[----:B-1----:R-:W-:Y:S05]  /*50d0*/  @!P0 EXIT ;  /* 0x000000000000894d */ /* 0x002fea0003800000 */
[----:B------:R-:W-:-:S06]  /*50e0*/  IMAD.WIDE R18, R15, 0x4, R18 ;  /* 0x000000040f127825 */ /* 0x000fcc00078e0212 */
        /* <DEDUP_REMOVED lines=8> */
[----:B------:R-:W-:-:S04]  /*5170*/  SEL R6, R6, 0x1, !P3 ;  /* 0x0000000106067807 */ /* 0x000fc80005800000 */
[----:B------:R-:W-:Y:S01]  /*5180*/  IADD3 R21, PT, PT, R4, -0x2, RZ ;  /* 0xfffffffe04157810 */ /* 0x000fe20007ffe0ff */
[----:B------:R-:W-:Y:S01]  /*5190*/  @!P2 IMAD.MOV R21, RZ, RZ, R4 ;  /* 0x000000ffff15a224 */ /* 0x000fe200078e0204 */
[----:B------:R-:W-:-:S04]  /*51a0*/  SEL R6, R6, 0x1, P0 ;  /* 0x0000000106067807 */ /* 0x000fc80000000000 */
[C---:B------:R-:W-:Y:S01]  /*51b0*/  IADD3 R19, PT, PT, R15.reuse, -R6, -R21 ;  /* 0x800000060f137210 */ /* 0x040fe20007ffe815 */
[----:B------:R-:W-:Y:S02]  /*51c0*/  IMAD.IADD R5, R15, 0x1, -R6 ;  /* 0x000000010f057824 */ /* 0x000fe400078e0a06 */
[----:B------:R-:W-:-:S04]  /*51d0*/  IMAD.WIDE R16, R6, 0x4, R2 ;  /* 0x0000000406107825 */ /* 0x000fc800078e0202 */
[--C-:B------:R-:W-:Y:S01]  /*51e0*/  IMAD.WIDE R4, R5, 0x4, R12.reuse ;  /* 0x0000000405047825 */ /* 0x100fe200078e020c */
[----:B------:R-:W5:Y:S03]  /*51f0*/  LDG.E R6, desc[UR6][R16.64] ;  /* 0x0000000610067981 */ /* 0x000f66000c1e1900 */
[----:B------:R-:W-:-:S04]  /*5200*/  IMAD.WIDE R12, R19, 0x4, R12 ;  /* 0x00000004130c7825 */ /* 0x000fc800078e020c */
[C---:B------:R-:W-:Y:S01]  /*5210*/  FADD R22, R18.reuse, R18 ;  /* 0x0000001212167221 */ /* 0x040fe20000000000 */
[----:B------:R-:W-:Y:S01]  /*5220*/  FADD R23, -R18, 1.5707962512969970703 ;  /* 0x3fc90fda12177421 */ /* 0x000fe20000000100 */
[----:B------:R-:W5:Y:S01]  /*5230*/  LDG.E R14, desc[UR6][R4.64] ;  /* 0x00000006040e7981 */ /* 0x000f62000c1e1900 */
[----:B------:R-:W-:-:S03]  /*5240*/  IMAD.WIDE R2, R21, 0x4, R16 ;  /* 0x0000000415027825 */ /* 0x000fc600078e0210 */
[----:B------:R-:W5:Y:S01]  /*5250*/  LDG.E R12, desc[UR6][R12.64] ;  /* 0x000000060c0c7981 */ /* 0x000f62000c1e1900 */
[----:B------:R-:W-:-:S03]  /*5260*/  FSET.BF.GT.AND R21, R18, 1.5707962512969970703, PT ;  /* 0x3fc90fda1215780a */ /* 0x000fc60003804000 */
[----:B------:R0:W5:Y:S02]  /*5270*/  LDG.E R19, desc[UR6][R2.64] ;  /* 0x0000000602137981 */ /* 0x000164000c1e1900 */
[----:B------:R-:W-:Y:S01]  /*5280*/  FMUL R24, R21, R22 ;  /* 0x0000001615187220 */ /* 0x000fe20000400000 */
[C---:B------:R-:W-:Y:S01]  /*5290*/  FSET.BF.GT.AND R21, R18.reuse, 2.3561944961547851562, PT ;  /* 0x4016cbe41215780a */ /* 0x040fe20003804000 */
[C---:B------:R-:W-:Y:S01]  /*52a0*/  FADD R22, -R18.reuse, R23 ;  /* 0x0000001712167221 */ /* 0x040fe20000000100 */
[----:B------:R-:W-:-:S03]  /*52b0*/  FSET.BF.GT.AND R23, R18, 0.78539812564849853516, PT ;  /* 0x3f490fda1217780a */ /* 0x000fc60003804000 */
[----:B------:R-:W-:-:S04]  /*52c0*/  FFMA R21, R21, R22, R24 ;  /* 0x0000001615157223 */ /* 0x000fc80000000018 */
[----:B------:R-:W-:-:S04]  /*52d0*/  FFMA R21, R22, R23, R21 ;  /* 0x0000001716157223 */ /* 0x000fc80000000015 */
[----:B------:R-:W-:-:S04]  /*52e0*/  FADD R18, R18, R21 ;  /* 0x0000001512127221 */ /* 0x000fc80000000000 */
[----:B0-----:R-:W-:-:S06]  /*52f0*/  FMUL R2, R18, 0.63661974668502807617 ;  /* 0x3f22f98312027820 */ /* 0x001fcc0000400000 */
        /* <DEDUP_REMOVED lines=17> */
.L_x_58:
        /* <DEDUP_REMOVED lines=18> */
[-C--:B------:R-:W-:Y:S01]  /*5530*/  @P0 MOV R7, R4.reuse ;  /* 0x0000000400070202 */ /* 0x080fe20000000f00 */
[--C-:B------:R-:W-:Y:S01]  /*5540*/  @P2 IMAD.MOV.U32 R9, RZ, RZ, R4.reuse ;  /* 0x000000ffff092224 */ /* 0x100fe200078e0004 */
[----:B------:R-:W-:Y:S01]  /*5550*/  @P4 MOV R11, R4 ;  /* 0x00000004000b4202 */ /* 0x000fe20000000f00 */
        /* <DEDUP_REMOVED lines=15> */
[----:B------:R-:W-:-:S03]  /*5650*/  ISETP.EQ.AND P5, PT, R5, RZ, PT ;  /* 0x000000ff0500720c */ /* 0x000fc60003fa2270 */
[--C-:B------:R-:W-:Y:S01]  /*5660*/  @P3 IMAD.MOV.U32 R2, RZ, RZ, R7.reuse ;  /* 0x000000ffff023224 */ /* 0x100fe200078e0007 */
[C---:B------:R-:W-:Y:S01]  /*5670*/  ISETP.EQ.AND P3, PT, R5.reuse, -0x4, PT ;  /* 0xfffffffc0500780c */ /* 0x040fe20003f62270 */
[----:B------:R-:W-:Y:S02]  /*5680*/  @P4 IMAD.MOV.U32 R4, RZ, RZ, R7 ;  /* 0x000000ffff044224 */ /* 0x000fe400078e0007 */
[----:B------:R-:W-:Y:S01]  /*5690*/  @P4 IMAD.MOV.U32 R2, RZ, RZ, R8 ;  /* 0x000000ffff024224 */ /* 0x000fe200078e0008 */
[----:B------:R-:W-:Y:S01]  /*56a0*/  ISETP.EQ.AND P4, PT, R5, 0x4, PT ;  /* 0x000000040500780c */ /* 0x000fe20003f82270 */
[--C-:B------:R-:W-:Y:S01]  /*56b0*/  @P2 IMAD.MOV.U32 R2, RZ, RZ, R9.reuse ;  /* 0x000000ffff022224 */ /* 0x100fe200078e0009 */
[----:B------:R-:W-:Y:S01]  /*56c0*/  @P2 MOV R4, R8 ;  /* 0x0000000800042202 */ /* 0x000fe20000000f00 */
[----:B------:R-:W-:Y:S01]  /*56d0*/  @P1 IMAD.MOV.U32 R4, RZ, RZ, R9 ;  /* 0x000000ffff041224 */ /* 0x000fe200078e0009 */
[----:B------:R-:W-:Y:S01]  /*56e0*/  @P0 MOV R4, R10 ;  /* 0x0000000a00040202 */ /* 0x000fe20000000f00 */
[----:B------:R-:W-:-:S02]  /*56f0*/  @P1 IMAD.MOV.U32 R2, RZ, RZ, R10 ;  /* 0x000000ffff021224 */ /* 0x000fc400078e000a */
        /* <DEDUP_REMOVED lines=8> */
[----:B------:R-:W-:Y:S01]  /*5780*/  @P0 MOV R7, R9 ;  /* 0x0000000900070202 */ /* 0x000fe20000000f00 */
[----:B------:R-:W-:Y:S01]  /*5790*/  @P3 IMAD.MOV.U32 R7, RZ, RZ, R10 ;  /* 0x000000ffff073224 */ /* 0x000fe200078e000a */
[----:B------:R-:W-:Y:S01]  /*57a0*/  ISETP.EQ.AND P0, PT, R5, 0x8, PT ;  /* 0x000000080500780c */ /* 0x000fe20003f02270 */
[----:B------:R-:W-:Y:S01]  /*57b0*/  @P5 IMAD.MOV.U32 R7, RZ, RZ, R11 ;  /* 0x000000ffff075224 */ /* 0x000fe200078e000b */
[----:B------:R-:W-:Y:S01]  /*57c0*/  LOP3.LUT R3, R3, 0x1f, RZ, 0xc0, !PT ;  /* 0x0000001f03037812 */ /* 0x000fe200078ec0ff */
[----:B------:R-:W-:-:S03]  /*57d0*/  @P4 IMAD.MOV.U32 R7, RZ, RZ, R20 ;  /* 0x000000ffff074224 */ /* 0x000fc600078e0014 */
[----:B------:R-:W-:-:S07]  /*57e0*/  SHF.L.W.U32.HI R2, R4, R3, R2 ;  /* 0x0000000304027219 */ /* 0x000fce0000010e02 */
[----:B------:R-:W-:-:S04]  /*57f0*/  @P0 MOV R7, R13 ;  /* 0x0000000d00070202 */ /* 0x000fc80000000f00 */
[----:B------:R-:W-:-:S07]  /*5800*/  SHF.L.W.U32.HI R4, R7, R3, R4 ;  /* 0x0000000307047219 */ /* 0x000fce0000010e04 */
.L_x_60:
[----:B------:R-:W-:Y:S05]  /*5810*/  BSYNC.RECONVERGENT B1 ;  /* 0x0000000000017941 */ /* 0x000fea0003800200 */
.L_x_59:
        /* <DEDUP_REMOVED lines=9> */
[----:B------:R-:W0:Y:S01]  /*58b0*/  I2F.F64.S64 R4, R8 ;  /* 0x0000000800047312 */ /* 0x000e220000301c00 */
[C---:B------:R-:W-:Y:S02]  /*58c0*/  LOP3.LUT R18, R3.reuse, R18, RZ, 0x3c, !PT ;  /* 0x0000001203127212 */ /* 0x040fe400078e3cff */
        /* <DEDUP_REMOVED lines=8> */
.L_x_57:
[----:B------:R-:W-:Y:S01]  /*5950*/  FMUL R3, RZ, R18 ;  /* 0x00000012ff037220 */ /* 0x000fe20000400000 */
[----:B------:R-:W-:-:S07]  /*5960*/  MOV R2, RZ ;  /* 0x000000ff00027202 */ /* 0x000fce0000000f00 */
.L_x_56:
[----:B------:R-:W-:Y:S05]  /*5970*/  BSYNC.RECONVERGENT B0 ;  /* 0x0000000000007941 */ /* 0x000fea0003800200 */
.L_x_55:
        /* <DEDUP_REMOVED lines=21> */
[----:B------:R-:W-:Y:S05]  /*5ad0*/  @P0 EXIT ;  /* 0x000000000000094d */ /* 0x000fea0003800000 */
[----:B------:R-:W0:Y:S02]  /*5ae0*/  LDC.64 R2, c[0x0][0x398] ;  /* 0x0000e600ff027b82 */ /* 0x000e240000000a00 */
[----:B0-----:R-:W-:-:S05]  /*5af0*/  IMAD.WIDE R2, R15, 0x4, R2 ;  /* 0x000000040f027825 */ /* 0x001fca00078e0202 */
[----:B------:R-:W-:Y:S01]  /*5b00*/  STG.E desc[UR6][R2.64], R0 ;  /* 0x0000000002007986 */ /* 0x000fe2000c101906 */
[----:B------:R-:W-:Y:S05]  /*5b10*/  EXIT ;  /* 0x000000000000794d */ /* 0x000fea0003800000 */
.L_x_61:
[----:B------:R-:W-:-:S00]  /*5b20*/  BRA `(.L_x_61) ;  /* 0xfffffffc00fc7947 */ /* 0x000fc0000383ffff */
[----:B------:R-:W-:-:S00]  /*5b30*/  NOP ;  /* 0x0000000000007918 */ /* 0x000fc00000000000 */
        /* <DEDUP_REMOVED lines=12> */
.L_x_117:


//--------------------- .text._Z23nonMaximumSuppressionV2PfS_iiS_ --------------------------
	.section	.text._Z23nonMaximumSuppressionV2PfS_iiS_,"ax",@progbits
	.align	128
        .global         _Z23nonMaximumSuppressionV2PfS_iiS_
        .type           _Z23nonMaximumSuppressionV2PfS_iiS_,@function
        .size           _Z23nonMaximumSuppressionV2PfS_iiS_,(.L_x_118 - _Z23nonMaximumSuppressionV2PfS_iiS_)
        .other          _Z23nonMaximumSuppressionV2PfS_iiS_,@"STO_CUDA_ENTRY STV_DEFAULT"
_Z23nonMaximumSuppressionV2PfS_iiS_:
.text._Z23nonMaximumSuppressionV2PfS_iiS_:
[----:B------:R-:W-:Y:S01]  /*0000*/  LDC R1, c[0x0][0x37c] ;  /* 0x0000df00ff017b82 */ /* 0x000fe20000000800 */
[----:B------:R-:W0:Y:S07]  /*0010*/  S2R R3, SR_TID.Y ;  /* 0x0000000000037919 */ /* 0x000e2e0000002200 */
[----:B------:R-:W0:Y:S01]  /*0020*/  S2UR UR4, SR_CTAID.Y ;  /* 0x00000000000479c3 */ /* 0x000e220000002600 */
[----:B------:R-:W1:Y:S01]  /*0030*/  LDCU.64 UR6, c[0x0][0x358] ;  /* 0x00006b00ff0677ac */ /* 0x000e620008000a00 */
[----:B------:R-:W2:Y:S06]  /*0040*/  S2R R5, SR_TID.X ;  /* 0x0000000000057919 */ /* 0x000eac0000002100 */
[----:B------:R-:W0:Y:S08]  /*0050*/  LDC R0, c[0x0][0x364] ;  /* 0x0000d900ff007b82 */ /* 0x000e300000000800 */
[----:B------:R-:W2:Y:S08]  /*0060*/  S2UR UR5, SR_CTAID.X ;  /* 0x00000000000579c3 */ /* 0x000eb00000002500 */
[----:B------:R-:W2:Y:S08]  /*0070*/  LDC R2, c[0x0][0x360] ;  /* 0x0000d800ff027b82 */ /* 0x000eb00000000800 */
[----:B------:R-:W3:Y:S01]  /*0080*/  LDC R4, c[0x0][0x394] ;  /* 0x0000e500ff047b82 */ /* 0x000ee20000000800 */
[----:B0-----:R-:W-:-:S04]  /*0090*/  IMAD R0, R0, UR4, R3 ;  /* 0x0000000400007c24 */ /* 0x001fc8000f8e0203 */
[----:B------:R-:W-:Y:S02]  /*00a0*/  IMAD.SHL.U32 R0, R0, 0x8, RZ ;  /* 0x0000000800007824 */ /* 0x000fe400078e00ff */
[----:B--2---:R-:W-:Y:S02]  /*00b0*/  IMAD R3, R2, UR5, R5 ;  /* 0x0000000502037c24 */ /* 0x004fe4000f8e0205 */
[----:B------:R-:W-:Y:S02]  /*00c0*/  VIADD R5, R0, 0x7 ;  /* 0x0000000700057836 */ /* 0x000fe40000000000 */
[----:B-1-3--:R-:W-:-:S07]  /*00d0*/  VIADD R2, R4, 0xffffffff ;  /* 0xffffffff04027836 */ /* 0x00afce0000000000 */
.L_x_89:
[----:B0-----:R-:W0:Y:S01]  /*00e0*/  LDCU UR4, c[0x0][0x390] ;  /* 0x00007200ff0477ac */ /* 0x001e220008000800 */
[----:B------:R-:W-:Y:S01]  /*00f0*/  ISETP.NE.AND P0, PT, R0, RZ, PT ;  /* 0x000000ff0000720c */ /* 0x000fe20003f05270 */
[----:B------:R-:W-:Y:S03]  /*0100*/  BSSY.RECONVERGENT B1, `(.L_x_62) ;  /* 0x0000217000017945 */ /* 0x000fe60003800200 */
[----:B------:R-:W-:Y:S01]  /*0110*/  ISETP.LT.OR P0, PT, R3, 0x1, !P0 ;  /* 0x000000010300780c */ /* 0x000fe20004701670 */
[----:B0-----:R-:W-:-:S06]  /*0120*/  UIADD3 UR4, UPT, UPT, UR4, -0x1, URZ ;  /* 0xffffffff04047890 */ /* 0x001fcc000fffe0ff */
[----:B------:R-:W-:-:S04]  /*0130*/  ISETP.GE.OR P0, PT, R0, UR4, P0 ;  /* 0x0000000400007c0c */ /* 0x000fc80008706670 */
[----:B------:R-:W-:-:S13]  /*0140*/  ISETP.GE.OR P0, PT, R3, R2, P0 ;  /* 0x000000020300720c */ /* 0x000fda0000706670 */
[----:B------:R-:W-:Y:S05]  /*0150*/  @P0 BRA `(.L_x_63) ;  /* 0x0000002000440947 */ /* 0x000fea0003800000 */
[----:B------:R-:W0:Y:S08]  /*0160*/  LDC R25, c[0x0][0x394] ;  /* 0x0000e500ff197b82 */ /* 0x000e300000000800 */
[----:B------:R-:W1:Y:S08]  /*0170*/  LDC.64 R14, c[0x0][0x380] ;  /* 0x0000e000ff0e7b82 */ /* 0x000e700000000a00 */
[----:B------:R-:W2:Y:S01]  /*0180*/  LDC.64 R16, c[0x0][0x388] ;  /* 0x0000e200ff107b82 */ /* 0x000ea20000000a00 */
[----:B0-----:R-:W-:-:S04]  /*0190*/  IMAD R4, R0, R25, R3 ;  /* 0x0000001900047224 */ /* 0x001fc800078e0203 */
[----:B-1----:R-:W-:-:S05]  /*01a0*/  IMAD.WIDE R12, R4, 0x4, R14 ;  /* 0x00000004040c7825 */ /* 0x002fca00078e020e */
[----:B------:R-:W3:Y:S02]  /*01b0*/  LDG.E R6, desc[UR6][R12.64] ;  /* 0x000000060c067981 */ /* 0x000ee4000c1e1900 */
[----:B---3--:R-:W-:-:S13]  /*01c0*/  FSETP.GTU.AND P0, PT, R6, RZ, PT ;  /* 0x000000ff0600720b */ /* 0x008fda0003f0c000 */
[----:B--2---:R-:W-:Y:S05]  /*01d0*/  @!P0 EXIT ;  /* 0x000000000000894d */ /* 0x004fea0003800000 */
[----:B------:R-:W-:-:S05]  /*01e0*/  IMAD.WIDE R16, R4, 0x4, R16 ;  /* 0x0000000404107825 */ /* 0x000fca00078e0210 */
[----:B------:R-:W2:Y:S01]  /*01f0*/  LDG.E R22, desc[UR6][R16.64] ;  /* 0x0000000610167981 */ /* 0x000ea2000c1e1900 */
[----:B------:R-:W-:Y:S01]  /*0200*/  BSSY.RECONVERGENT B0, `(.L_x_64) ;  /* 0x00001fc000007945 */ /* 0x000fe20003800200 */
[----:B--2---:R-:W-:-:S04]  /*0210*/  FSETP.GTU.AND P0, PT, R22, 1.5707962512969970703, PT ;  /* 0x3fc90fda1600780b */ /* 0x004fc80003f0c000 */
[----:B------:R-:W-:-:S13]  /*0220*/  FSETP.LTU.OR P0, PT, R22, 0.78539812564849853516, P0 ;  /* 0x3f490fda1600780b */ /* 0x000fda0000709400 */
[----:B------:R-:W-:Y:S05]  /*0230*/  @P0 BRA `(.L_x_65) ;  /* 0x0000000400f00947 */ /* 0x000fea0003800000 */
[----:B------:R-:W-:Y:S02]  /*0240*/  IMAD.IADD R7, R4, 0x1, -R25 ;  /* 0x0000000104077824 */ /* 0x000fe400078e0a19 */
[----:B------:R-:W-:-:S04]  /*0250*/  IMAD.WIDE R12, R25, 0x4, R12 ;  /* 0x00000004190c7825 */ /* 0x000fc800078e020c */
[----:B------:R-:W-:Y:S01]  /*0260*/  IMAD.WIDE R14, R7, 0x4, R14 ;  /* 0x00000004070e7825 */ /* 0x000fe200078e020e */
[----:B------:R0:W5:Y:S04]  /*0270*/  LDG.E R21, desc[UR6][R12.64+-0x4] ;  /* 0xfffffc060c157981 */ /* 0x000168000c1e1900 */
[----:B------:R0:W5:Y:S04]  /*0280*/  LDG.E R7, desc[UR6][R12.64] ;  /* 0x000000060c077981 */ /* 0x000168000c1e1900 */
[----:B------:R0:W5:Y:S04]  /*0290*/  LDG.E R8, desc[UR6][R14.64] ;  /* 0x000000060e087981 */ /* 0x000168000c1e1900 */
[----:B------:R0:W5:Y:S01]  /*02a0*/  LDG.E R23, desc[UR6][R14.64+0x4] ;  /* 0x000004060e177981 */ /* 0x000162000c1e1900 */
[----:B------:R-:W-:-:S04]  /*02b0*/  FADD R22, -R22, 1.5707962512969970703 ;  /* 0x3fc90fda16167421 */ /* 0x000fc80000000100 */
        /* <DEDUP_REMOVED lines=8> */
[----:B0-----:R-:W-:Y:S06]  /*0340*/  @!P0 BRA `(.L_x_67) ;  /* 0x00000004006c8947 */ /* 0x001fec0003800000 */
[----:B------:R-:W-:-:S13]  /*0350*/  FSETP.NEU.AND P0, PT, |R22|, +INF , PT ;  /* 0x7f8000001600780b */ /* 0x000fda0003f0d200 */
[----:B------:R-:W-:Y:S01]  /*0360*/  @!P0 FMUL R16, RZ, R22 ;  /* 0x00000016ff108220 */ /* 0x000fe20000400000 */
[----:B------:R-:W-:Y:S01]  /*0370*/  @!P0 IMAD.MOV.U32 R17, RZ, RZ, RZ ;  /* 0x000000ffff118224 */ /* 0x000fe200078e00ff */
[----:B------:R-:W-:Y:S06]  /*0380*/  @!P0 BRA `(.L_x_67) ;  /* 0x00000004005c8947 */ /* 0x000fec0003800000 */
[----:B------:R-:W-:Y:S01]  /*0390*/  SHF.L.U32 R12, R22, 0x8, RZ ;  /* 0x00000008160c7819 */ /* 0x000fe200000006ff */
[----:B------:R-:W-:Y:S01]  /*03a0*/  IMAD.MOV.U32 R17, RZ, RZ, RZ ;  /* 0x000000ffff117224 */ /* 0x000fe200078e00ff */
[----:B------:R-:W-:Y:S01]  /*03b0*/  UMOV UR4, URZ ;  /* 0x000000ff00047c82 */ /* 0x000fe20008000000 */
[----:B------:R-:W-:Y:S01]  /*03c0*/  IMAD.MOV.U32 R25, RZ, RZ, RZ ;  /* 0x000000ffff197224 */ /* 0x000fe200078e00ff */
[----:B------:R-:W-:-:S07]  /*03d0*/  LOP3.LUT R27, R12, 0x80000000, RZ, 0xfc, !PT ;  /* 0x800000000c1b7812 */ /* 0x000fce00078efcff */
.L_x_68:
[----:B------:R-:W0:Y:S02]  /*03e0*/  LDC.64 R12, c[0x4][RZ] ;  /* 0x01000000ff0c7b82 */ /* 0x000e240000000a00 */
[----:B0-----:R-:W-:-:S05]  /*03f0*/  IMAD.WIDE.U32 R14, R25, 0x4, R12 ;  /* 0x00000004190e7825 */ /* 0x001fca00078e000c */
[----:B------:R-:W2:Y:S01]  /*0400*/  LDG.E.CONSTANT R12, desc[UR6][R14.64] ;  /* 0x000000060e0c7981 */ /* 0x000ea2000c1e9900 */
[C---:B------:R-:W-:Y:S02]  /*0410*/  IMAD.SHL.U32 R16, R25.reuse, 0x4, RZ ;  /* 0x0000000419107824 */ /* 0x040fe400078e00ff */
[----:B------:R-:W-:-:S03]  /*0420*/  VIADD R25, R25, 0x1 ;  /* 0x0000000119197836 */ /* 0x000fc60000000000 */
[C---:B------:R-:W-:Y:S02]  /*0430*/  ISETP.EQ.AND P0, PT, R16.reuse, RZ, PT ;  /* 0x000000ff1000720c */ /* 0x040fe40003f02270 */
[C---:B------:R-:W-:Y:S02]  /*0440*/  ISETP.EQ.AND P5, PT, R16.reuse, 0x4, PT ;  /* 0x000000041000780c */ /* 0x040fe40003fa2270 */
[C---:B------:R-:W-:Y:S02]  /*0450*/  ISETP.EQ.AND P4, PT, R16.reuse, 0x8, PT ;  /* 0x000000081000780c */ /* 0x040fe40003f82270 */
[C---:B------:R-:W-:Y:S02]  /*0460*/  ISETP.EQ.AND P3, PT, R16.reuse, 0xc, PT ;  /* 0x0000000c1000780c */ /* 0x040fe40003f62270 */
[C---:B------:R-:W-:Y:S02]  /*0470*/  ISETP.EQ.AND P2, PT, R16.reuse, 0x10, PT ;  /* 0x000000101000780c */ /* 0x040fe40003f42270 */
[----:B------:R-:W-:Y:S01]  /*0480*/  ISETP.EQ.AND P1, PT, R16, 0x14, PT ;  /* 0x000000141000780c */ /* 0x000fe20003f22270 */
[----:B--2---:R-:W-:-:S03]  /*0490*/  IMAD.WIDE.U32 R12, R12, R27, RZ ;  /* 0x0000001b0c0c7225 */ /* 0x004fc600078e00ff */
[----:B------:R-:W-:-:S04]  /*04a0*/  IADD3 R12, P6, PT, R12, R17, RZ ;  /* 0x000000110c0c7210 */ /* 0x000fc80007fde0ff */
[----:B------:R-:W-:Y:S01]  /*04b0*/  IADD3.X R17, PT, PT, R13, UR4, RZ, P6, !PT ;  /* 0x000000040d117c10 */ /* 0x000fe2000b7fe4ff */
[--C-:B------:R-:W-:Y:S01]  /*04c0*/  @P0 IMAD.MOV.U32 R9, RZ, RZ, R12.reuse ;  /* 0x000000ffff090224 */ /* 0x100fe200078e000c */
[----:B------:R-:W-:Y:S01]  /*04d0*/  ISETP.NE.AND P6, PT, R25, 0x6, PT ;  /* 0x000000061900780c */ /* 0x000fe20003fc5270 */
[--C-:B------:R-:W-:Y:S01]  /*04e0*/  @P4 IMAD.MOV.U32 R11, RZ, RZ, R12.reuse ;  /* 0x000000ffff0b4224 */ /* 0x100fe200078e000c */
[----:B------:R-:W-:Y:S01]  /*04f0*/  @P5 MOV R10, R12 ;  /* 0x0000000c000a5202 */ /* 0x000fe20000000f00 */
[--C-:B------:R-:W-:Y:S02]  /*0500*/  @P3 IMAD.MOV.U32 R18, RZ, RZ, R12.reuse ;  /* 0x000000ffff123224 */ /* 0x100fe400078e000c */
[--C-:B------:R-:W-:Y:S02]  /*0510*/  @P2 IMAD.MOV.U32 R19, RZ, RZ, R12.reuse ;  /* 0x000000ffff132224 */ /* 0x100fe400078e000c */
[----:B------:R-:W-:-:S06]  /*0520*/  @P1 IMAD.MOV.U32 R20, RZ, RZ, R12 ;  /* 0x000000ffff141224 */ /* 0x000fcc00078e000c */
[----:B------:R-:W-:Y:S05]  /*0530*/  @P6 BRA `(.L_x_68) ;  /* 0xfffffffc00a86947 */ /* 0x000fea000383ffff */
        /* <DEDUP_REMOVED lines=31> */
[----:B------:R-:W-:Y:S01]  /*0730*/  LOP3.LUT R12, R12, 0x1f, RZ, 0xc0, !PT ;  /* 0x0000001f0c0c7812 */ /* 0x000fe200078ec0ff */
[----:B------:R-:W-:Y:S02]  /*0740*/  @P1 IMAD.MOV.U32 R14, RZ, RZ, R10 ;  /* 0x000000ffff0e1224 */ /* 0x000fe400078e000a */
[----:B------:R-:W-:Y:S01]  /*0750*/  @P0 IMAD.MOV.U32 R14, RZ, RZ, R11 ;  /* 0x000000ffff0e0224 */ /* 0x000fe200078e000b */
[----:B------:R-:W-:Y:S01]  /*0760*/  ISETP.EQ.AND P0, PT, R15, 0x8, PT ;  /* 0x000000080f00780c */ /* 0x000fe20003f02270 */
[----:B------:R-:W-:Y:S01]  /*0770*/  @P3 IMAD.MOV.U32 R14, RZ, RZ, R18 ;  /* 0x000000ffff0e3224 */ /* 0x000fe200078e0012 */
[----:B------:R-:W-:Y:S01]  /*0780*/  @P5 MOV R14, R19 ;  /* 0x00000013000e5202 */ /* 0x000fe20000000f00 */
[----:B------:R-:W-:Y:S01]  /*0790*/  @P4 IMAD.MOV.U32 R14, RZ, RZ, R20 ;  /* 0x000000ffff0e4224 */ /* 0x000fe200078e0014 */
[----:B------:R-:W-:-:S09]  /*07a0*/  SHF.L.W.U32.HI R16, R13, R12, R16 ;  /* 0x0000000c0d107219 */ /* 0x000fd20000010e10 */
[----:B------:R-:W-:-:S05]  /*07b0*/  @P0 IMAD.MOV.U32 R14, RZ, RZ, R17 ;  /* 0x000000ffff0e0224 */ /* 0x000fca00078e0011 */
[----:B------:R-:W-:-:S07]  /*07c0*/  SHF.L.W.U32.HI R13, R14, R12, R13 ;  /* 0x0000000c0e0d7219 */ /* 0x000fce0000010e0d */
.L_x_70:
[----:B------:R-:W-:Y:S05]  /*07d0*/  BSYNC.RECONVERGENT B3 ;  /* 0x0000000000037941 */ /* 0x000fea0003800200 */
.L_x_69:
[C-C-:B------:R-:W-:Y:S01]  /*07e0*/  SHF.L.W.U32.HI R17, R13.reuse, 0x2, R16.reuse ;  /* 0x000000020d117819 */ /* 0x140fe20000010e10 */
        /* <DEDUP_REMOVED lines=16> */
[----:B0-----:R-:W-:-:S07]  /*08f0*/  FSEL R16, -R14, R14, !P1 ;  /* 0x0000000e0e107208 */ /* 0x001fce0004800100 */
.L_x_67:
[----:B------:R-:W-:Y:S05]  /*0900*/  BSYNC.RECONVERGENT B2 ;  /* 0x0000000000027941 */ /* 0x000fea0003800200 */
.L_x_66:
[----:B------:R-:W-:Y:S02]  /*0910*/  IMAD.MOV.U32 R13, RZ, RZ, 0x3c190000 ;  /* 0x3c190000ff0d7424 */ /* 0x000fe400078e00ff */
        /* <DEDUP_REMOVED lines=12> */
[----:B0-----:R-:W-:Y:S01]  /*09e0*/  IMAD.MOV.U32 R24, RZ, RZ, R16 ;  /* 0x000000ffff187224 */ /* 0x001fe200078e0010 */
[----:B------:R-:W-:Y:S06]  /*09f0*/  BRA `(.L_x_71) ;  /* 0x0000001400f07947 */ /* 0x000fec0003800000 */
.L_x_65:
[----:B------:R-:W-:-:S04]  /*0a00*/  FSETP.GTU.AND P0, PT, R22, 2.3561944961547851562, PT ;  /* 0x4016cbe41600780b */ /* 0x000fc80003f0c000 */
[----:B------:R-:W-:-:S13]  /*0a10*/  FSETP.LTU.OR P0, PT, R22, 1.5707962512969970703, P0 ;  /* 0x3fc90fda1600780b */ /* 0x000fda0000709400 */
        /* <DEDUP_REMOVED lines=8> */
[----:B------:R-:W-:-:S04]  /*0aa0*/  FADD R22, R22, -1.5707962512969970703 ;  /* 0xbfc90fda16167421 */ /* 0x000fc80000000000 */
        /* <DEDUP_REMOVED lines=18> */
.L_x_75:
        /* <DEDUP_REMOVED lines=17> */
[-C--:B------:R-:W-:Y:S01]  /*0ce0*/  @P0 MOV R9, R12.reuse ;  /* 0x0000000c00090202 */ /* 0x080fe20000000f00 */
[--C-:B------:R-:W-:Y:S01]  /*0cf0*/  @P3 IMAD.MOV.U32 R18, RZ, RZ, R12.reuse ;  /* 0x000000ffff123224 */ /* 0x100fe200078e000c */
[----:B------:R-:W-:Y:S01]  /*0d00*/  @P1 MOV R20, R12 ;  /* 0x0000000c00141202 */ /* 0x000fe20000000f00 */
[----:B------:R-:W-:-:S08]  /*0d10*/  @P2 IMAD.MOV.U32 R19, RZ, RZ, R12 ;  /* 0x000000ffff132224 */ /* 0x000fd000078e000c */
[----:B------:R-:W-:Y:S05]  /*0d20*/  @P6 BRA `(.L_x_75) ;  /* 0xfffffffc00a86947 */ /* 0x000fea000383ffff */
        /* <DEDUP_REMOVED lines=15> */
[----:B------:R-:W-:Y:S01]  /*0e20*/  @P4 IMAD.MOV.U32 R13, RZ, RZ, R9 ;  /* 0x000000ffff0d4224 */ /* 0x000fe200078e0009 */
[----:B------:R-:W-:Y:S01]  /*0e30*/  @P4 MOV R16, R10 ;  /* 0x0000000a00104202 */ /* 0x000fe20000000f00 */
[----:B------:R-:W-:Y:S01]  /*0e40*/  @P2 IMAD.MOV.U32 R13, RZ, RZ, R10 ;  /* 0x000000ffff0d2224 */ /* 0x000fe200078e000a */
[----:B------:R-:W-:Y:S01]  /*0e50*/  ISETP.EQ.AND P4, PT, R15, 0x4, PT ;  /* 0x000000040f00780c */ /* 0x000fe20003f82270 */
[--C-:B------:R-:W-:Y:S02]  /*0e60*/  @P2 IMAD.MOV.U32 R16, RZ, RZ, R11.reuse ;  /* 0x000000ffff102224 */ /* 0x100fe400078e000b */
[----:B------:R-:W-:Y:S01]  /*0e70*/  @P1 IMAD.MOV.U32 R13, RZ, RZ, R11 ;  /* 0x000000ffff0d1224 */ /* 0x000fe200078e000b */
[----:B------:R-:W-:Y:S01]  /*0e80*/  @P0 MOV R13, R18 ;  /* 0x00000012000d0202 */ /* 0x000fe20000000f00 */
[----:B------:R-:W-:-:S02]  /*0e90*/  @P1 IMAD.MOV.U32 R16, RZ, RZ, R18 ;  /* 0x000000ffff101224 */ /* 0x000fc400078e0012 */
[--C-:B------:R-:W-:Y:S02]  /*0ea0*/  @P0 IMAD.MOV.U32 R16, RZ, RZ, R19.reuse ;  /* 0x000000ffff100224 */ /* 0x100fe400078e0013 */
[----:B------:R-:W-:Y:S02]  /*0eb0*/  @P3 IMAD.MOV.U32 R13, RZ, RZ, R19 ;  /* 0x000000ffff0d3224 */ /* 0x000fe400078e0013 */
[--C-:B------:R-:W-:Y:S01]  /*0ec0*/  @P3 IMAD.MOV.U32 R16, RZ, RZ, R20.reuse ;  /* 0x000000ffff103224 */ /* 0x100fe200078e0014 */
[----:B------:R-:W-:Y:S01]  /*0ed0*/  @P5 MOV R16, R17 ;  /* 0x0000001100105202 */ /* 0x000fe20000000f00 */
[----:B------:R-:W-:Y:S02]  /*0ee0*/  @P5 IMAD.MOV.U32 R13, RZ, RZ, R20 ;  /* 0x000000ffff0d5224 */ /* 0x000fe400078e0014 */
[----:B------:R-:W-:Y:S01]  /*0ef0*/  @P4 IMAD.MOV.U32 R13, RZ, RZ, R17 ;  /* 0x000000ffff0d4224 */ /* 0x000fe200078e0011 */
[----:B------:R-:W-:Y:S06]  /*0f00*/  @!P6 BRA `(.L_x_77) ;  /* 0x00000000002ce947 */ /* 0x000fec0003800000 */
[----:B------:R-:W-:Y:S01]  /*0f10*/  @P2 IMAD.MOV.U32 R14, RZ, RZ, R9 ;  /* 0x000000ffff0e2224 */ /* 0x000fe200078e0009 */
[----:B------:R-:W-:Y:S01]  /*0f20*/  LOP3.LUT R12, R12, 0x1f, RZ, 0xc0, !PT ;  /* 0x0000001f0c0c7812 */ /* 0x000fe200078ec0ff */
[----:B------:R-:W-:Y:S02]  /*0f30*/  @P1 IMAD.MOV.U32 R14, RZ, RZ, R10 ;  /* 0x000000ffff0e1224 */ /* 0x000fe400078e000a */
[----:B------:R-:W-:Y:S01]  /*0f40*/  @P0 IMAD.MOV.U32 R14, RZ, RZ, R11 ;  /* 0x000000ffff0e0224 */ /* 0x000fe200078e000b */
[----:B------:R-:W-:Y:S02]  /*0f50*/  ISETP.EQ.AND P0, PT, R15, 0x8, PT ;  /* 0x000000080f00780c */ /* 0x000fe40003f02270 */
[----:B------:R-:W-:Y:S01]  /*0f60*/  @P3 MOV R14, R18 ;  /* 0x00000012000e3202 */ /* 0x000fe20000000f00 */
[----:B------:R-:W-:Y:S01]  /*0f70*/  @P5 IMAD.MOV.U32 R14, RZ, RZ, R19 ;  /* 0x000000ffff0e5224 */ /* 0x000fe200078e0013 */
[----:B------:R-:W-:Y:S01]  /*0f80*/  SHF.L.W.U32.HI R16, R13, R12, R16 ;  /* 0x0000000c0d107219 */ /* 0x000fe20000010e10 */
[----:B------:R-:W-:-:S08]  /*0f90*/  @P4 IMAD.MOV.U32 R14, RZ, RZ, R20 ;  /* 0x000000ffff0e4224 */ /* 0x000fd000078e0014 */
[----:B------:R-:W-:-:S05]  /*0fa0*/  @P0 IMAD.MOV.U32 R14, RZ, RZ, R17 ;  /* 0x000000ffff0e0224 */ /* 0x000fca00078e0011 */
[----:B------:R-:W-:-:S07]  /*0fb0*/  SHF.L.W.U32.HI R13, R14, R12, R13 ;  /* 0x0000000c0e0d7219 */ /* 0x000fce0000010e0d */
.L_x_77:
[----:B------:R-:W-:Y:S05]  /*0fc0*/  BSYNC.RECONVERGENT B3 ;  /* 0x0000000000037941 */ /* 0x000fea0003800200 */
.L_x_76:
        /* <DEDUP_REMOVED lines=17> */
[----:B0-----:R-:W-:-:S07]  /*10e0*/  FSEL R16, -R14, R14, !P1 ;  /* 0x0000000e0e107208 */ /* 0x001fce0004800100 */
.L_x_74:
[----:B------:R-:W-:Y:S05]  /*10f0*/  BSYNC.RECONVERGENT B2 ;  /* 0x0000000000027941 */ /* 0x000fea0003800200 */
.L_x_73:
        /* <DEDUP_REMOVED lines=15> */
.L_x_72:
[----:B------:R-:W-:-:S04]  /*11f0*/  FSETP.GTU.AND P0, PT, R22, 0.78539812564849853516, PT ;  /* 0x3f490fda1600780b */ /* 0x000fc80003f0c000 */
[----:B------:R-:W-:-:S13]  /*1200*/  FSETP.LTU.OR P0, PT, R22, RZ, P0 ;  /* 0x000000ff1600720b */ /* 0x000fda0000709400 */
[----:B------:R-:W-:Y:S05]  /*1210*/  @P0 BRA `(.L_x_78) ;  /* 0x0000000400ec0947 */ /* 0x000fea0003800000 */
[----:B------:R-:W-:Y:S01]  /*1220*/  IMAD.IADD R25, R4, 0x1, -R25 ;  /* 0x0000000104197824 */ /* 0x000fe200078e0a19 */
[----:B------:R0:W5:Y:S01]  /*1230*/  LDG.E R8, desc[UR6][R12.64+0x4] ;  /* 0x000004060c087981 */ /* 0x000162000c1e1900 */
[----:B------:R-:W-:-:S03]  /*1240*/  IMAD.WIDE R16, R2, 0x4, R12 ;  /* 0x0000000402107825 */ /* 0x000fc600078e020c */
[----:B------:R0:W5:Y:S01]  /*1250*/  LDG.E R7, desc[UR6][R12.64+-0x4] ;  /* 0xfffffc060c077981 */ /* 0x000162000c1e1900 */
[----:B------:R-:W-:-:S03]  /*1260*/  IMAD.WIDE R14, R25, 0x4, R14 ;  /* 0x00000004190e7825 */ /* 0x000fc600078e020e */
[----:B------:R0:W5:Y:S04]  /*1270*/  LDG.E R21, desc[UR6][R16.64] ;  /* 0x0000000610157981 */ /* 0x000168000c1e1900 */
[----:B------:R0:W5:Y:S01]  /*1280*/  LDG.E R23, desc[UR6][R14.64+0x4] ;  /* 0x000004060e177981 */ /* 0x000162000c1e1900 */
        /* <DEDUP_REMOVED lines=11> */
[----:B------:R-:W-:Y:S01]  /*1340*/  @!P0 MOV R24, RZ ;  /* 0x000000ff00188202 */ /* 0x000fe20000000f00 */
[----:B------:R-:W-:Y:S06]  /*1350*/  @!P0 BRA `(.L_x_80) ;  /* 0x00000004005c8947 */ /* 0x000fec0003800000 */
[----:B------:R-:W-:Y:S01]  /*1360*/  IMAD.SHL.U32 R12, R22, 0x100, RZ ;  /* 0x00000100160c7824 */ /* 0x000fe200078e00ff */
[----:B------:R-:W-:Y:S01]  /*1370*/  UMOV UR4, URZ ;  /* 0x000000ff00047c82 */ /* 0x000fe20008000000 */
[----:B------:R-:W-:Y:S02]  /*1380*/  IMAD.MOV.U32 R17, RZ, RZ, RZ ;  /* 0x000000ffff117224 */ /* 0x000fe400078e00ff */
[----:B------:R-:W-:Y:S01]  /*1390*/  IMAD.MOV.U32 R25, RZ, RZ, RZ ;  /* 0x000000ffff197224 */ /* 0x000fe200078e00ff */
[----:B------:R-:W-:-:S07]  /*13a0*/  LOP3.LUT R27, R12, 0x80000000, RZ, 0xfc, !PT ;  /* 0x800000000c1b7812 */ /* 0x000fce00078efcff */
.L_x_81:
[----:B------:R-:W0:Y:S02]  /*13b0*/  LDC.64 R12, c[0x4][RZ] ;  /* 0x01000000ff0c7b82 */ /* 0x000e240000000a00 */
[----:B0-----:R-:W-:-:S05]  /*13c0*/  IMAD.WIDE.U32 R14, R25, 0x4, R12 ;  /* 0x00000004190e7825 */ /* 0x001fca00078e000c */
[----:B------:R-:W2:Y:S01]  /*13d0*/  LDG.E.CONSTANT R12, desc[UR6][R14.64] ;  /* 0x000000060e0c7981 */ /* 0x000ea2000c1e9900 */
[C---:B------:R-:W-:Y:S01]  /*13e0*/  IMAD.SHL.U32 R16, R25.reuse, 0x4, RZ ;  /* 0x0000000419107824 */ /* 0x040fe200078e00ff */
[----:B------:R-:W-:-:S04]  /*13f0*/  IADD3 R25, PT, PT, R25, 0x1, RZ ;  /* 0x0000000119197810 */ /* 0x000fc80007ffe0ff */
        /* <DEDUP_REMOVED lines=30> */
[----:B------:R-:W-:Y:S01]  /*15e0*/  @P3 IMAD.MOV.U32 R16, RZ, RZ, R9 ;  /* 0x000000ffff103224 */ /* 0x000fe200078e0009 */
[C---:B------:R-:W-:Y:S01]  /*15f0*/  ISETP.EQ.AND P3, PT, R15.reuse, -0x4, PT ;  /* 0xfffffffc0f00780c */ /* 0x040fe20003f62270 */
[--C-:B------:R-:W-:Y:S01]  /*1600*/  @P4 IMAD.MOV.U32 R16, RZ, RZ, R10.reuse ;  /* 0x000000ffff104224 */ /* 0x100fe200078e000a */
[----:B------:R-:W-:Y:S01]  /*1610*/  @P4 MOV R13, R9 ;  /* 0x00000009000d4202 */ /* 0x000fe20000000f00 */
[----:B------:R-:W-:Y:S01]  /*1620*/  @P2 IMAD.MOV.U32 R13, RZ, RZ, R10 ;  /* 0x000000ffff0d2224 */ /* 0x000fe200078e000a */
[----:B------:R-:W-:Y:S01]  /*1630*/  ISETP.EQ.AND P4, PT, R15, 0x4, PT ;  /* 0x000000040f00780c */ /* 0x000fe20003f82270 */
[--C-:B------:R-:W-:Y:S01]  /*1640*/  @P2 IMAD.MOV.U32 R16, RZ, RZ, R11.reuse ;  /* 0x000000ffff102224 */ /* 0x100fe200078e000b */
[----:B------:R-:W-:Y:S01]  /*1650*/  @P1 MOV R16, R18 ;  /* 0x0000001200101202 */ /* 0x000fe20000000f00 */
[----:B------:R-:W-:Y:S02]  /*1660*/  @P1 IMAD.MOV.U32 R13, RZ, RZ, R11 ;  /* 0x000000ffff0d1224 */ /* 0x000fe400078e000b */
        /* <DEDUP_REMOVED lines=9> */
[----:B------:R-:W-:Y:S01]  /*1700*/  LOP3.LUT R12, R12, 0x1f, RZ, 0xc0, !PT ;  /* 0x0000001f0c0c7812 */ /* 0x000fe200078ec0ff */
[----:B------:R-:W-:Y:S01]  /*1710*/  @P1 IMAD.MOV.U32 R14, RZ, RZ, R10 ;  /* 0x000000ffff0e1224 */ /* 0x000fe200078e000a */
[----:B------:R-:W-:Y:S01]  /*1720*/  @P0 MOV R14, R11 ;  /* 0x0000000b000e0202 */ /* 0x000fe20000000f00 */
[----:B------:R-:W-:Y:S01]  /*1730*/  @P3 IMAD.MOV.U32 R14, RZ, RZ, R18 ;  /* 0x000000ffff0e3224 */ /* 0x000fe200078e0012 */
[----:B------:R-:W-:Y:S01]  /*1740*/  ISETP.EQ.AND P0, PT, R15, 0x8, PT ;  /* 0x000000080f00780c */ /* 0x000fe20003f02270 */
[----:B------:R-:W-:Y:S01]  /*1750*/  @P5 IMAD.MOV.U32 R14, RZ, RZ, R19 ;  /* 0x000000ffff0e5224 */ /* 0x000fe200078e0013 */
[----:B------:R-:W-:Y:S01]  /*1760*/  SHF.L.W.U32.HI R16, R13, R12, R16 ;  /* 0x0000000c0d107219 */ /* 0x000fe20000010e10 */
[----:B------:R-:W-:-:S10]  /*1770*/  @P4 IMAD.MOV.U32 R14, RZ, RZ, R20 ;  /* 0x000000ffff0e4224 */ /* 0x000fd400078e0014 */
[----:B------:R-:W-:-:S05]  /*1780*/  @P0 IMAD.MOV.U32 R14, RZ, RZ, R17 ;  /* 0x000000ffff0e0224 */ /* 0x000fca00078e0011 */
[----:B------:R-:W-:-:S07]  /*1790*/  SHF.L.W.U32.HI R13, R14, R12, R13 ;  /* 0x0000000c0e0d7219 */ /* 0x000fce0000010e0d */
.L_x_83:
[----:B------:R-:W-:Y:S05]  /*17a0*/  BSYNC.RECONVERGENT B3 ;  /* 0x0000000000037941 */ /* 0x000fea0003800200 */
.L_x_82:
        /* <DEDUP_REMOVED lines=18> */
.L_x_80:
[----:B------:R-:W-:Y:S05]  /*18d0*/  BSYNC.RECONVERGENT B2 ;  /* 0x0000000000027941 */ /* 0x000fea0003800200 */
.L_x_79:
        /* <DEDUP_REMOVED lines=15> */
.L_x_78:
[----:B------:R-:W-:-:S04]  /*19d0*/  FSETP.GTU.AND P0, PT, R22, 3.1415925025939941406, PT ;  /* 0x40490fda1600780b */ /* 0x000fc80003f0c000 */
[----:B------:R-:W-:-:S13]  /*19e0*/  FSETP.LTU.OR P0, PT, R22, 2.3561944961547851562, P0 ;  /* 0x4016cbe41600780b */ /* 0x000fda0000709400 */
[----:B------:R-:W-:Y:S05]  /*19f0*/  @P0 BRA `(.L_x_71) ;  /* 0x0000000400f00947 */ /* 0x000fea0003800000 */
[C---:B------:R-:W-:Y:S01]  /*1a00*/  IMAD.WIDE R14, R25.reuse, 0x4, RZ ;  /* 0x00000004190e7825 */ /* 0x040fe200078e02ff */
[----:B------:R-:W-:Y:S01]  /*1a10*/  IADD3 R17, PT, PT, R25, 0x1, RZ ;  /* 0x0000000119117810 */ /* 0x000fe20007ffe0ff */
[----:B------:R0:W5:Y:S01]  /*1a20*/  LDG.E R8, desc[UR6][R12.64+0x4] ;  /* 0x000004060c087981 */ /* 0x000162000c1e1900 */
[----:B------:R-:W-:-:S03]  /*1a30*/  LOP3.LUT R7, R14, 0xfffffffc, RZ, 0x3c, !PT ;  /* 0xfffffffc0e077812 */ /* 0x000fc600078e3cff */
[----:B------:R-:W-:Y:S01]  /*1a40*/  IMAD.WIDE R16, R17, 0x4, R12 ;  /* 0x0000000411107825 */ /* 0x000fe200078e020c */
[----:B------:R-:W-:Y:S02]  /*1a50*/  LOP3.LUT R15, RZ, R15, RZ, 0x33, !PT ;  /* 0x0000000fff0f7212 */ /* 0x000fe400078e33ff */
[----:B------:R-:W-:Y:S02]  /*1a60*/  IADD3 R14, P0, PT, R12, R7, RZ ;  /* 0x000000070c0e7210 */ /* 0x000fe40007f1e0ff */
[----:B------:R0:W5:Y:S03]  /*1a70*/  LDG.E R7, desc[UR6][R12.64+-0x4] ;  /* 0xfffffc060c077981 */ /* 0x000166000c1e1900 */
[----:B------:R-:W-:Y:S01]  /*1a80*/  IMAD.X R15, R13, 0x1, R15, P0 ;  /* 0x000000010d0f7824 */ /* 0x000fe200000e060f */
        /* <DEDUP_REMOVED lines=15> */
[----:B------:R-:W-:Y:S01]  /*1b80*/  IMAD.SHL.U32 R12, R22, 0x100, RZ ;  /* 0x00000100160c7824 */ /* 0x000fe200078e00ff */
[----:B------:R-:W-:Y:S01]  /*1b90*/  CS2R R16, SRZ ;  /* 0x0000000000107805 */ /* 0x000fe2000001ff00 */
[----:B------:R-:W0:Y:S03]  /*1ba0*/  LDCU.64 UR8, c[0x4][URZ] ;  /* 0x01000000ff0877ac */ /* 0x000e260008000a00 */
[----:B------:R-:W-:Y:S01]  /*1bb0*/  LOP3.LUT R25, R12, 0x80000000, RZ, 0xfc, !PT ;  /* 0x800000000c197812 */ /* 0x000fe200078efcff */
[----:B------:R-:W-:Y:S01]  /*1bc0*/  UMOV UR5, URZ ;  /* 0x000000ff00057c82 */ /* 0x000fe20008000000 */
[----:B------:R-:W-:-:S05]  /*1bd0*/  UMOV UR4, URZ ;  /* 0x000000ff00047c82 */ /* 0x000fca0008000000 */
.L_x_86:
        /* <DEDUP_REMOVED lines=25> */
[----:B------:R-:W-:Y:S04]  /*1d70*/  BSSY.RECONVERGENT B3, `(.L_x_87) ;  /* 0x0000026000037945 */ /* 0x000fe80003800200 */
[C---:B------:R-:W-:Y:S01]  /*1d80*/  VIADD R12, R15.reuse, 0xffffff80 ;  /* 0xffffff800f0c7836 */ /* 0x040fe20000000000 */
[----:B------:R-:W-:-:S04]  /*1d90*/  LOP3.LUT P6, R15, R15, 0x1f, RZ, 0xc0, !PT ;  /* 0x0000001f0f0f7812 */ /* 0x000fc800078cc0ff */
        /* <DEDUP_REMOVED lines=18> */
[--C-:B------:R-:W-:Y:S01]  /*1ec0*/  @P0 IMAD.MOV.U32 R16, RZ, RZ, R19.reuse ;  /* 0x000000ffff100224 */ /* 0x100fe200078e0013 */
[----:B------:R-:W-:Y:S01]  /*1ed0*/  @P3 MOV R16, R20 ;  /* 0x0000001400103202 */ /* 0x000fe20000000f00 */
[----:B------:R-:W-:Y:S02]  /*1ee0*/  @P3 IMAD.MOV.U32 R12, RZ, RZ, R19 ;  /* 0x000000ffff0c3224 */ /* 0x000fe400078e0013 */
        /* <DEDUP_REMOVED lines=9> */
[----:B------:R-:W-:Y:S01]  /*1f80*/  SHF.L.W.U32.HI R16, R12, R15, R16 ;  /* 0x0000000f0c107219 */ /* 0x000fe20000010e10 */
[----:B------:R-:W-:Y:S02]  /*1f90*/  @P5 IMAD.MOV.U32 R13, RZ, RZ, R19 ;  /* 0x000000ffff0d5224 */ /* 0x000fe400078e0013 */
[----:B------:R-:W-:-:S08]  /*1fa0*/  @P4 IMAD.MOV.U32 R13, RZ, RZ, R20 ;  /* 0x000000ffff0d4224 */ /* 0x000fd000078e0014 */
[----:B------:R-:W-:-:S04]  /*1fb0*/  @P0 MOV R13, R17 ;  /* 0x00000011000d0202 */ /* 0x000fc80000000f00 */
[----:B------:R-:W-:-:S07]  /*1fc0*/  SHF.L.W.U32.HI R12, R13, R15, R12 ;  /* 0x0000000f0d0c7219 */ /* 0x000fce0000010e0c */
.L_x_88:
[----:B------:R-:W-:Y:S05]  /*1fd0*/  BSYNC.RECONVERGENT B3 ;  /* 0x0000000000037941 */ /* 0x000fea0003800200 */
.L_x_87:
[C---:B------:R-:W-:Y:S01]  /*1fe0*/  SHF.L.W.U32.HI R17, R12.reuse, 0x2, R16 ;  /* 0x000000020c117819 */ /* 0x040fe20000010e10 */
[----:B------:R-:W-:Y:S01]  /*1ff0*/  IMAD.SHL.U32 R12, R12, 0x4, RZ ;  /* 0x000000040c0c7824 */ /* 0x000fe200078e00ff */
[----:B------:R-:W-:Y:S01]  /*2000*/  UMOV UR4, 0x54442d19 ;  /* 0x54442d1900047882 */ /* 0x000fe20000000000 */
[----:B------:R-:W-:Y:S01]  /*2010*/  UMOV UR5, 0x3bf921fb ;  /* 0x3bf921fb00057882 */ /* 0x000fe20000000000 */
[----:B------:R-:W-:Y:S02]  /*2020*/  SHF.R.S32.HI R13, RZ, 0x1f, R17 ;  /* 0x0000001fff0d7819 */ /* 0x000fe40000011411 */
[----:B------:R-:W-:Y:S02]  /*2030*/  LOP3.LUT R22, R17, R22, RZ, 0x3c, !PT ;  /* 0x0000001611167212 */ /* 0x000fe400078e3cff */
[C---:B------:R-:W-:Y:S02]  /*2040*/  LOP3.LUT R12, R13.reuse, R12, RZ, 0x3c, !PT ;  /* 0x0000000c0d0c7212 */ /* 0x040fe400078e3cff */
[----:B------:R-:W-:-:S02]  /*2050*/  LOP3.LUT R13, R13, R17, RZ, 0x3c, !PT ;  /* 0x000000110d0d7212 */ /* 0x000fc400078e3cff */
[----:B------:R-:W-:Y:S02]  /*2060*/  ISETP.GE.AND P0, PT, R22, RZ, PT ;  /* 0x000000ff1600720c */ /* 0x000fe40003f06270 */
[----:B------:R-:W-:Y:S02]  /*2070*/  SHF.R.U32.HI R16, RZ, 0x1e, R16 ;  /* 0x0000001eff107819 */ /* 0x000fe40000011610 */
[----:B------:R-:W0:Y:S02]  /*2080*/  I2F.F64.S64 R12, R12 ;  /* 0x0000000c000c7312 */ /* 0x000e240000301c00 */
[----:B------:R-:W-:Y:S01]  /*2090*/  LEA.HI R24, R17, R16, RZ, 0x1 ;  /* 0x0000001011187211 */ /* 0x000fe200078f08ff */
[----:B0-----:R-:W-:-:S10]  /*20a0*/  DMUL R14, R12, UR4 ;  /* 0x000000040c0e7c28 */ /* 0x001fd40008000000 */
[----:B------:R-:W0:Y:S02]  /*20b0*/  F2F.F32.F64 R14, R14 ;  /* 0x0000000e000e7310 */ /* 0x000e240000301000 */
[----:B0-----:R-:W-:-:S07]  /*20c0*/  FSEL R25, -R14, R14, !P0 ;  /* 0x0000000e0e197208 */ /* 0x001fce0004000100 */
.L_x_85:
[----:B------:R-:W-:Y:S05]  /*20d0*/  BSYNC.RECONVERGENT B2 ;  /* 0x0000000000027941 */ /* 0x000fea0003800200 */
.L_x_84:
        /* <DEDUP_REMOVED lines=13> */
[----:B0-----:R-:W-:-:S07]  /*21b0*/  FADD R24, -R25, -RZ ;  /* 0x800000ff19187221 */ /* 0x001fce0000000100 */
.L_x_71:
[----:B------:R-:W-:Y:S05]  /*21c0*/  BSYNC.RECONVERGENT B0 ;  /* 0x0000000000007941 */ /* 0x000fea0003800200 */
.L_x_64:
[----:B------:R-:W-:-:S04]  /*21d0*/  FADD R12, -R24, 1 ;  /* 0x3f800000180c7421 */ /* 0x000fc80000000100 */
        /* <DEDUP_REMOVED lines=9> */
.L_x_63:
[----:B------:R-:W-:Y:S05]  /*2270*/  BSYNC.RECONVERGENT B1 ;  /* 0x0000000000017941 */ /* 0x000fea0003800200 */
.L_x_62:
[C---:B------:R-:W-:Y:S01]  /*2280*/  ISETP.NE.AND P0, PT, R0.reuse, R5, PT ;  /* 0x000000050000720c */ /* 0x040fe20003f05270 */
[----:B------:R-:W-:-:S12]  /*2290*/  VIADD R0, R0, 0x1 ;  /* 0x0000000100007836 */ /* 0x000fd80000000000 */
[----:B------:R-:W-:Y:S05]  /*22a0*/  @P0 BRA `(.L_x_89) ;  /* 0xffffffdc008c0947 */ /* 0x000fea000383ffff */
[----:B------:R-:W-:Y:S05]  /*22b0*/  EXIT ;  /* 0x000000000000794d */ /* 0x000fea0003800000 */
.L_x_90:
        /* <DEDUP_REMOVED lines=12> */
.L_x_118:


//--------------------- .text._Z23nonMaximumSuppressionV1PfS_iiS_ --------------------------
	.section	.text._Z23nonMaximumSuppressionV1PfS_iiS_,"ax",@progbits
	.align	128
        .global         _Z23nonMaximumSuppressionV1PfS_iiS_
        .type           _Z23nonMaximumSuppressionV1PfS_iiS_,@function
        .size           _Z23nonMaximumSuppressionV1PfS_iiS_,(.L_x_119 - _Z23nonMaximumSuppressionV1PfS_iiS_)
        .other          _Z23nonMaximumSuppressionV1PfS_iiS_,@"STO_CUDA_ENTRY STV_DEFAULT"
_Z23nonMaximumSuppressionV1PfS_iiS_:
.text._Z23nonMaximumSuppressionV1PfS_iiS_:
[----:B------:R-:W-:Y:S01]  /*0000*/  LDC R1, c[0x0][0x37c] ;  /* 0x0000df00ff017b82 */ /* 0x000fe20000000800 */
[----:B------:R-:W0:Y:S07]  /*0010*/  S2R R7, SR_TID.X ;  /* 0x0000000000077919 */ /* 0x000e2e0000002100 */
[----:B------:R-:W1:Y:S01]  /*0020*/  LDC R0, c[0x0][0x364] ;  /* 0x0000d900ff007b82 */ /* 0x000e620000000800 */
[----:B------:R-:W1:Y:S07]  /*0030*/  S2R R5, SR_TID.Y ;  /* 0x0000000000057919 */ /* 0x000e6e0000002200 */
[----:B------:R-:W0:Y:S08]  /*0040*/  S2UR UR5, SR_CTAID.X ;  /* 0x00000000000579c3 */ /* 0x000e300000002500 */
[----:B------:R-:W0:Y:S08]  /*0050*/  LDC R6, c[0x0][0x360] ;  /* 0x0000d800ff067b82 */ /* 0x000e300000000800 */
[----:B------:R-:W1:Y:S08]  /*0060*/  S2UR UR4, SR_CTAID.Y ;  /* 0x00000000000479c3 */ /* 0x000e700000002600 */
[----:B------:R-:W2:Y:S01]  /*0070*/  LDC.64 R2, c[0x0][0x390] ;  /* 0x0000e400ff027b82 */ /* 0x000ea20000000a00 */
[----:B0-----:R-:W-:-:S05]  /*0080*/  IMAD R6, R6, UR5, R7 ;  /* 0x0000000506067c24 */ /* 0x001fca000f8e0207 */
[----:B------:R-:W-:Y:S01]  /*0090*/  ISETP.GE.AND P0, PT, R6, 0x1, PT ;  /* 0x000000010600780c */ /* 0x000fe20003f06270 */
[----:B-1----:R-:W-:-:S05]  /*00a0*/  IMAD R0, R0, UR4, R5 ;  /* 0x0000000400007c24 */ /* 0x002fca000f8e0205 */
[----:B------:R-:W-:Y:S01]  /*00b0*/  ISETP.EQ.OR P0, PT, R0, RZ, !P0 ;  /* 0x000000ff0000720c */ /* 0x000fe20004702670 */
[----:B--2---:R-:W-:Y:S02]  /*00c0*/  VIADD R5, R2, 0xffffffff ;  /* 0xffffffff02057836 */ /* 0x004fe40000000000 */
[----:B------:R-:W-:-:S03]  /*00d0*/  VIADD R11, R3, 0xffffffff ;  /* 0xffffffff030b7836 */ /* 0x000fc60000000000 */
[----:B------:R-:W-:-:S04]  /*00e0*/  ISETP.GE.OR P0, PT, R0, R5, P0 ;  /* 0x000000050000720c */ /* 0x000fc80000706670 */
[----:B------:R-:W-:-:S13]  /*00f0*/  ISETP.GE.OR P0, PT, R6, R11, P0 ;  /* 0x0000000b0600720c */ /* 0x000fda0000706670 */
[----:B------:R-:W-:Y:S05]  /*0100*/  @P0 EXIT ;  /* 0x000000000000094d */ /* 0x000fea0003800000 */
[----:B------:R-:W0:Y:S01]  /*0110*/  LDC.64 R4, c[0x0][0x380] ;  /* 0x0000e000ff047b82 */ /* 0x000e220000000a00 */
[----:B------:R-:W1:Y:S01]  /*0120*/  LDCU.64 UR6, c[0x0][0x358] ;  /* 0x00006b00ff0677ac */ /* 0x000e620008000a00 */
[----:B------:R-:W-:-:S06]  /*0130*/  IMAD R0, R0, R3, R6 ;  /* 0x0000000300007224 */ /* 0x000fcc00078e0206 */
[----:B------:R-:W2:Y:S01]  /*0140*/  LDC.64 R6, c[0x0][0x388] ;  /* 0x0000e200ff067b82 */ /* 0x000ea20000000a00 */
[----:B0-----:R-:W-:-:S05]  /*0150*/  IMAD.WIDE R8, R0, 0x4, R4 ;  /* 0x0000000400087825 */ /* 0x001fca00078e0204 */
[----:B-1----:R-:W3:Y:S02]  /*0160*/  LDG.E R2, desc[UR6][R8.64] ;  /* 0x0000000608027981 */ /* 0x002ee4000c1e1900 */
[----:B---3--:R-:W-:-:S13]  /*0170*/  FSETP.GTU.AND P0, PT, R2, RZ, PT ;  /* 0x000000ff0200720b */ /* 0x008fda0003f0c000 */
[----:B--2---:R-:W-:Y:S05]  /*0180*/  @!P0 EXIT ;  /* 0x000000000000894d */ /* 0x004fea0003800000 */
[----:B------:R-:W-:-:S06]  /*0190*/  IMAD.WIDE R6, R0, 0x4, R6 ;  /* 0x0000000400067825 */ /* 0x000fcc00078e0206 */
[----:B------:R-:W2:Y:S01]  /*01a0*/  LDG.E R7, desc[UR6][R6.64] ;  /* 0x0000000606077981 */ /* 0x000ea2000c1e1900 */
[----:B------:R-:W-:Y:S01]  /*01b0*/  BSSY.RECONVERGENT B0, `(.L_x_91) ;  /* 0x000020b000007945 */ /* 0x000fe20003800200 */
[----:B--2---:R-:W-:-:S04]  /*01c0*/  FSETP.GTU.AND P0, PT, R7, 1.5707962512969970703, PT ;  /* 0x3fc90fda0700780b */ /* 0x004fc80003f0c000 */
[----:B------:R-:W-:-:S13]  /*01d0*/  FSETP.LTU.OR P0, PT, R7, 0.78539812564849853516, P0 ;  /* 0x3f490fda0700780b */ /* 0x000fda0000709400 */
[----:B------:R-:W-:Y:S05]  /*01e0*/  @P0 BRA `(.L_x_92) ;  /* 0x0000000400fc0947 */ /* 0x000fea0003800000 */
[----:B------:R-:W-:Y:S02]  /*01f0*/  IMAD.IADD R13, R0, 0x1, -R3 ;  /* 0x00000001000d7824 */ /* 0x000fe400078e0a03 */
[----:B------:R-:W-:-:S04]  /*0200*/  IMAD.WIDE R10, R3, 0x4, R8 ;  /* 0x00000004030a7825 */ /* 0x000fc800078e0208 */
[----:B------:R-:W-:Y:S02]  /*0210*/  IMAD.WIDE R8, R13, 0x4, R4 ;  /* 0x000000040d087825 */ /* 0x000fe400078e0204 */
[----:B------:R0:W5:Y:S04]  /*0220*/  LDG.E R4, desc[UR6][R10.64] ;  /* 0x000000060a047981 */ /* 0x000168000c1e1900 */
[----:B------:R0:W5:Y:S04]  /*0230*/  LDG.E R5, desc[UR6][R10.64+-0x4] ;  /* 0xfffffc060a057981 */ /* 0x000168000c1e1900 */
[----:B------:R0:W5:Y:S04]  /*0240*/  LDG.E R3, desc[UR6][R8.64] ;  /* 0x0000000608037981 */ /* 0x000168000c1e1900 */
[----:B------:R0:W5:Y:S01]  /*0250*/  LDG.E R6, desc[UR6][R8.64+0x4] ;  /* 0x0000040608067981 */ /* 0x000162000c1e1900 */
[----:B------:R-:W-:Y:S01]  /*0260*/  FADD R7, -R7, 1.5707962512969970703 ;  /* 0x3fc90fda07077421 */ /* 0x000fe20000000100 */
[----:B------:R-:W-:Y:S03]  /*0270*/  BSSY.RECONVERGENT B1, `(.L_x_93) ;  /* 0x0000067000017945 */ /* 0x000fe60003800200 */
[C---:B------:R-:W-:Y:S01]  /*0280*/  FMUL R12, R7.reuse, 0.63661974668502807617 ;  /* 0x3f22f983070c7820 */ /* 0x040fe20000400000 */
[----:B------:R-:W-:-:S03]  /*0290*/  FSETP.GE.AND P0, PT, |R7|, 105615, PT ;  /* 0x47ce47800700780b */ /* 0x000fc60003f06200 */
[----:B------:R-:W1:Y:S02]  /*02a0*/  F2I.NTZ R15, R12 ;  /* 0x0000000c000f7305 */ /* 0x000e640000203100 */
        /* <DEDUP_REMOVED lines=9> */
[----:B------:R-:W-:Y:S02]  /*0340*/  IMAD.SHL.U32 R9, R7, 0x100, RZ ;  /* 0x0000010007097824 */ /* 0x000fe400078e00ff */
[----:B------:R-:W-:Y:S02]  /*0350*/  HFMA2 R8, -RZ, RZ, 0, 0 ;  /* 0x00000000ff087431 */ /* 0x000fe400000001ff */
[----:B------:R-:W-:Y:S01]  /*0360*/  IMAD.MOV.U32 R20, RZ, RZ, RZ ;  /* 0x000000ffff147224 */ /* 0x000fe200078e00ff */
[----:B------:R-:W0:Y:S01]  /*0370*/  LDCU.64 UR8, c[0x4][URZ] ;  /* 0x01000000ff0877ac */ /* 0x000e220008000a00 */
[----:B------:R-:W-:Y:S01]  /*0380*/  LOP3.LUT R9, R9, 0x80000000, RZ, 0xfc, !PT ;  /* 0x8000000009097812 */ /* 0x000fe200078efcff */
[----:B------:R-:W-:Y:S01]  /*0390*/  UMOV UR5, URZ ;  /* 0x000000ff00057c82 */ /* 0x000fe20008000000 */
[----:B------:R-:W-:-:S05]  /*03a0*/  UMOV UR4, URZ ;  /* 0x000000ff00047c82 */ /* 0x000fca0008000000 */
.L_x_95:
        /* <DEDUP_REMOVED lines=12> */
[C---:B------:R-:W-:Y:S02]  /*0470*/  ISETP.EQ.AND P5, PT, R20.reuse, 0x14, PT ;  /* 0x000000141400780c */ /* 0x040fe40003fa2270 */
[----:B------:R-:W-:Y:S01]  /*0480*/  IADD3 R20, PT, PT, R20, 0x4, RZ ;  /* 0x0000000414147810 */ /* 0x000fe20007ffe0ff */
        /* <DEDUP_REMOVED lines=50> */
.L_x_97:
[----:B------:R-:W-:Y:S05]  /*07b0*/  BSYNC.RECONVERGENT B2 ;  /* 0x0000000000027941 */ /* 0x000fea0003800200 */
.L_x_96:
        /* <DEDUP_REMOVED lines=9> */
[----:B------:R-:W0:Y:S01]  /*0850*/  I2F.F64.S64 R10, R12 ;  /* 0x0000000c000a7312 */ /* 0x000e220000301c00 */
[C---:B------:R-:W-:Y:S02]  /*0860*/  LOP3.LUT R7, R8.reuse, R7, RZ, 0x3c, !PT ;  /* 0x0000000708077212 */ /* 0x040fe400078e3cff */
[----:B------:R-:W-:Y:S02]  /*0870*/  LEA.HI R15, R8, R9, RZ, 0x1 ;  /* 0x00000009080f7211 */ /* 0x000fe400078f08ff */
[----:B------:R-:W-:-:S03]  /*0880*/  ISETP.GE.AND P1, PT, R7, RZ, PT ;  /* 0x000000ff0700720c */ /* 0x000fc60003f26270 */
[----:B------:R-:W-:-:S05]  /*0890*/  IMAD.MOV R7, RZ, RZ, -R15 ;  /* 0x000000ffff077224 */ /* 0x000fca00078e0a0f */
[----:B------:R-:W-:Y:S01]  /*08a0*/  @!P0 MOV R15, R7 ;  /* 0x00000007000f8202 */ /* 0x000fe20000000f00 */
[----:B0-----:R-:W-:-:S10]  /*08b0*/  DMUL R10, R10, UR4 ;  /* 0x000000040a0a7c28 */ /* 0x001fd40008000000 */
[----:B------:R-:W0:Y:S02]  /*08c0*/  F2F.F32.F64 R10, R10 ;  /* 0x0000000a000a7310 */ /* 0x000e240000301000 */
[----:B0-----:R-:W-:-:S07]  /*08d0*/  FSEL R13, -R10, R10, !P1 ;  /* 0x0000000a0a0d7208 */ /* 0x001fce0004800100 */
.L_x_94:
[----:B------:R-:W-:Y:S05]  /*08e0*/  BSYNC.RECONVERGENT B1 ;  /* 0x0000000000017941 */ /* 0x000fea0003800200 */
.L_x_93:
        /* <DEDUP_REMOVED lines=15> */
.L_x_92:
[----:B------:R-:W-:-:S04]  /*09e0*/  FSETP.GTU.AND P0, PT, R7, 2.3561944961547851562, PT ;  /* 0x4016cbe40700780b */ /* 0x000fc80003f0c000 */
[----:B------:R-:W-:-:S13]  /*09f0*/  FSETP.LTU.OR P0, PT, R7, 1.5707962512969970703, P0 ;  /* 0x3fc90fda0700780b */ /* 0x000fda0000709400 */
        /* <DEDUP_REMOVED lines=8> */
[----:B------:R-:W-:Y:S01]  /*0a80*/  FADD R7, R7, -1.5707962512969970703 ;  /* 0xbfc90fda07077421 */ /* 0x000fe20000000000 */
        /* <DEDUP_REMOVED lines=15> */
[----:B------:R-:W0:Y:S01]  /*0b80*/  LDCU.64 UR8, c[0x4][URZ] ;  /* 0x01000000ff0877ac */ /* 0x000e220008000a00 */
[----:B------:R-:W-:Y:S01]  /*0b90*/  IMAD.MOV.U32 R20, RZ, RZ, RZ ;  /* 0x000000ffff147224 */ /* 0x000fe200078e00ff */
[----:B------:R-:W-:Y:S01]  /*0ba0*/  LOP3.LUT R9, R9, 0x80000000, RZ, 0xfc, !PT ;  /* 0x8000000009097812 */ /* 0x000fe200078efcff */
[----:B------:R-:W-:Y:S01]  /*0bb0*/  UMOV UR5, URZ ;  /* 0x000000ff00057c82 */ /* 0x000fe20008000000 */
[----:B------:R-:W-:-:S05]  /*0bc0*/  UMOV UR4, URZ ;  /* 0x000000ff00047c82 */ /* 0x000fca0008000000 */
.L_x_102:
        /* <DEDUP_REMOVED lines=64> */
.L_x_104:
[----:B------:R-:W-:Y:S05]  /*0fd0*/  BSYNC.RECONVERGENT B2 ;  /* 0x0000000000027941 */ /* 0x000fea0003800200 */
.L_x_103:
        /* <DEDUP_REMOVED lines=12> */
[----:B------:R-:W-:Y:S02]  /*10a0*/  ISETP.GE.AND P1, PT, R7, RZ, PT ;  /* 0x000000ff0700720c */ /* 0x000fe40003f26270 */
[----:B------:R-:W-:-:S05]  /*10b0*/  IADD3 R7, PT, PT, -R15, RZ, RZ ;  /* 0x000000ff0f077210 */ /* 0x000fca0007ffe1ff */
[----:B------:R-:W-:Y:S01]  /*10c0*/  @!P0 IMAD.MOV.U32 R15, RZ, RZ, R7 ;  /* 0x000000ffff0f8224 */ /* 0x000fe200078e0007 */
[----:B0-----:R-:W-:-:S10]  /*10d0*/  DMUL R10, R10, UR4 ;  /* 0x000000040a0a7c28 */ /* 0x001fd40008000000 */
[----:B------:R-:W0:Y:S02]  /*10e0*/  F2F.F32.F64 R10, R10 ;  /* 0x0000000a000a7310 */ /* 0x000e240000301000 */
[----:B0-----:R-:W-:-:S07]  /*10f0*/  FSEL R13, -R10, R10, !P1 ;  /* 0x0000000a0a0d7208 */ /* 0x001fce0004800100 */
.L_x_101:
[----:B------:R-:W-:Y:S05]  /*1100*/  BSYNC.RECONVERGENT B1 ;  /* 0x0000000000017941 */ /* 0x000fea0003800200 */
.L_x_100:
        /* <DEDUP_REMOVED lines=15> */
.L_x_99:
[----:B------:R-:W-:-:S04]  /*1200*/  FSETP.GTU.AND P0, PT, R7, 0.78539812564849853516, PT ;  /* 0x3f490fda0700780b */ /* 0x000fc80003f0c000 */
[----:B------:R-:W-:-:S13]  /*1210*/  FSETP.LTU.OR P0, PT, R7, RZ, P0 ;  /* 0x000000ff0700720b */ /* 0x000fda0000709400 */
[----:B------:R-:W-:Y:S05]  /*1220*/  @P0 BRA `(.L_x_105) ;  /* 0x0000000400f80947 */ /* 0x000fea0003800000 */
[----:B------:R-:W-:Y:S02]  /*1230*/  IMAD.IADD R13, R0, 0x1, -R3 ;  /* 0x00000001000d7824 */ /* 0x000fe400078e0a03 */
[----:B------:R-:W-:Y:S01]  /*1240*/  IMAD.WIDE R10, R11, 0x4, R8 ;  /* 0x000000040b0a7825 */ /* 0x000fe200078e0208 */
[----:B------:R0:W5:Y:S03]  /*1250*/  LDG.E R3, desc[UR6][R8.64+0x4] ;  /* 0x0000040608037981 */ /* 0x000166000c1e1900 */
[----:B------:R-:W-:Y:S02]  /*1260*/  IMAD.WIDE R12, R13, 0x4, R4 ;  /* 0x000000040d0c7825 */ /* 0x000fe400078e0204 */
[----:B------:R0:W5:Y:S04]  /*1270*/  LDG.E R4, desc[UR6][R8.64+-0x4] ;  /* 0xfffffc0608047981 */ /* 0x000168000c1e1900 */
        /* <DEDUP_REMOVED lines=22> */
.L_x_108:
        /* <DEDUP_REMOVED lines=62> */
[----:B------:R-:W-:-:S05]  /*17c0*/  @P0 IMAD.MOV.U32 R14, RZ, RZ, R8 ;  /* 0x000000ffff0e0224 */ /* 0x000fca00078e0008 */
[----:B------:R-:W-:-:S07]  /*17d0*/  SHF.L.W.U32.HI R11, R14, R10, R11 ;  /* 0x0000000a0e0b7219 */ /* 0x000fce0000010e0b */
.L_x_110:
[----:B------:R-:W-:Y:S05]  /*17e0*/  BSYNC.RECONVERGENT B2 ;  /* 0x0000000000027941 */ /* 0x000fea0003800200 */
.L_x_109:
        /* <DEDUP_REMOVED lines=17> */
[----:B0-----:R-:W-:-:S07]  /*1900*/  FSEL R15, -R10, R10, !P1 ;  /* 0x0000000a0a0f7208 */ /* 0x001fce0004800100 */
.L_x_107:
[----:B------:R-:W-:Y:S05]  /*1910*/  BSYNC.RECONVERGENT B1 ;  /* 0x0000000000017941 */ /* 0x000fea0003800200 */
.L_x_106:
        /* <DEDUP_REMOVED lines=15> */
.L_x_105:
[----:B------:R-:W-:-:S04]  /*1a10*/  FSETP.GTU.AND P0, PT, R7, 3.1415925025939941406, PT ;  /* 0x40490fda0700780b */ /* 0x000fc80003f0c000 */
[----:B------:R-:W-:-:S13]  /*1a20*/  FSETP.LTU.OR P0, PT, R7, 2.3561944961547851562, P0 ;  /* 0x4016cbe40700780b */ /* 0x000fda0000709400 */
[----:B------:R-:W-:Y:S05]  /*1a30*/  @P0 BRA `(.L_x_98) ;  /* 0x0000000800080947 */ /* 0x000fea0003800000 */
[C---:B------:R-:W-:Y:S01]  /*1a40*/  IMAD.WIDE R4, R3.reuse, 0x4, RZ ;  /* 0x0000000403047825 */ /* 0x040fe200078e02ff */
[----:B------:R-:W-:Y:S02]  /*1a50*/  IADD3 R11, PT, PT, R3, 0x1, RZ ;  /* 0x00000001030b7810 */ /* 0x000fe40007ffe0ff */
[----:B------:R0:W5:Y:S01]  /*1a60*/  LDG.E R3, desc[UR6][R8.64+0x4] ;  /* 0x0000040608037981 */ /* 0x000162000c1e1900 */
[----:B------:R-:W-:Y:S02]  /*1a70*/  LOP3.LUT R13, R4, 0xfffffffc, RZ, 0x3c, !PT ;  /* 0xfffffffc040d7812 */ /* 0x000fe400078e3cff */
[----:B------:R-:W-:Y:S01]  /*1a80*/  IMAD.WIDE R10, R11, 0x4, R8 ;  /* 0x000000040b0a7825 */ /* 0x000fe200078e0208 */
[----:B------:R-:W-:Y:S01]  /*1a90*/  LOP3.LUT R5, RZ, R5, RZ, 0x33, !PT ;  /* 0x00000005ff057212 */ /* 0x000fe200078e33ff */
[----:B------:R0:W5:Y:S01]  /*1aa0*/  LDG.E R4, desc[UR6][R8.64+-0x4] ;  /* 0xfffffc0608047981 */ /* 0x000162000c1e1900 */
[----:B------:R-:W-:-:S03]  /*1ab0*/  IADD3 R12, P0, PT, R8, R13, RZ ;  /* 0x0000000d080c7210 */ /* 0x000fc60007f1e0ff */
[----:B------:R0:W5:Y:S02]  /*1ac0*/  LDG.E R6, desc[UR6][R10.64] ;  /* 0x000000060a067981 */ /* 0x000164000c1e1900 */
[----:B------:R-:W-:-:S05]  /*1ad0*/  IMAD.X R13, R9, 0x1, R5, P0 ;  /* 0x00000001090d7824 */ /* 0x000fca00000e0605 */
[----:B------:R0:W5:Y:S01]  /*1ae0*/  LDG.E R5, desc[UR6][R12.64] ;  /* 0x000000060c057981 */ /* 0x000162000c1e1900 */
[----:B------:R-:W-:-:S04]  /*1af0*/  FADD R7, -R7, 3.1415925025939941406 ;  /* 0x40490fda07077421 */ /* 0x000fc80000000100 */
        /* <DEDUP_REMOVED lines=14> */
[----:B------:R-:W-:Y:S01]  /*1be0*/  MOV R20, RZ ;  /* 0x000000ff00147202 */ /* 0x000fe20000000f00 */
[----:B------:R-:W-:Y:S01]  /*1bf0*/  IMAD.MOV.U32 R8, RZ, RZ, RZ ;  /* 0x000000ffff087224 */ /* 0x000fe200078e00ff */
[----:B------:R-:W0:Y:S02]  /*1c00*/  LDCU.64 UR8, c[0x4][URZ] ;  /* 0x01000000ff0877ac */ /* 0x000e240008000a00 */
[----:B------:R-:W-:Y:S01]  /*1c10*/  LOP3.LUT R9, R9, 0x80000000, RZ, 0xfc, !PT ;  /* 0x8000000009097812 */ /* 0x000fe200078efcff */
[----:B------:R-:W-:Y:S01]  /*1c20*/  UMOV UR5, URZ ;  /* 0x000000ff00057c82 */ /* 0x000fe20008000000 */
[----:B------:R-:W-:-:S05]  /*1c30*/  UMOV UR4, URZ ;  /* 0x000000ff00047c82 */ /* 0x000fca0008000000 */
.L_x_113:
        /* <DEDUP_REMOVED lines=64> */
.L_x_115:
[----:B------:R-:W-:Y:S05]  /*2040*/  BSYNC.RECONVERGENT B2 ;  /* 0x0000000000027941 */ /* 0x000fea0003800200 */
.L_x_114:
        /* <DEDUP_REMOVED lines=18> */
.L_x_112:
[----:B------:R-:W-:Y:S05]  /*2170*/  BSYNC.RECONVERGENT B1 ;  /* 0x0000000000017941 */ /* 0x000fea0003800200 */
.L_x_111:
        /* <DEDUP_REMOVED lines=13> */
[----:B0-----:R-:W-:-:S07]  /*2250*/  IMAD.MOV.U32 R7, RZ, RZ, R15 ;  /* 0x000000ffff077224 */ /* 0x001fce00078e000f */
.L_x_98:
[----:B------:R-:W-:Y:S05]  /*2260*/  BSYNC.RECONVERGENT B0 ;  /* 0x0000000000007941 */ /* 0x000fea0003800200 */
.L_x_91:
[----:B------:R-:W-:-:S04]  /*2270*/  FADD R8, -R7, 1 ;  /* 0x3f80000007087421 */ /* 0x000fc80000000100 */
[C---:B-----5:R-:W-:Y:S01]  /*2280*/  FMUL R10, R8.reuse, R5 ;  /* 0x00000005080a7220 */ /* 0x060fe20000400000 */
[----:B------:R-:W-:-:S03]  /*2290*/  FMUL R6, R8, R6 ;  /* 0x0000000608067220 */ /* 0x000fc60000400000 */
[C---:B------:R-:W-:Y:S01]  /*22a0*/  FFMA R5, R7.reuse, R4, R10 ;  /* 0x0000000407057223 */ /* 0x040fe2000000000a */
        /* <DEDUP_REMOVED lines=8> */
.L_x_116:
        /* <DEDUP_REMOVED lines=13> */
.L_x_119:


//--------------------- .nv.global.init           --------------------------
	.section	.nv.global.init,"aw",@progbits
	.align	4
.nv.global.init:
	.type		__cudart_i2opi_f,@object
	.size		__cudart_i2opi_f,(.L_0 - __cudart_i2opi_f)
__cudart_i2opi_f:
        /*0000*/ 	.byte	0x41, 0x90, 0x43, 0x3c, 0x99, 0x95, 0x62, 0xdb, 0xc0, 0xdd, 0x34, 0xf5, 0xd1, 0x57, 0x27, 0xfc
        /*0010*/ 	.byte	0x29, 0x15, 0x44, 0x4e, 0x6e, 0x83, 0xf9, 0xa2
.L_0:


//--------------------- .nv.shared.reserved.0     --------------------------
	.section	.nv.shared.reserved.0,"aw",@nobits
	.weak		__nv_reservedSMEM_offset_0_alias
	.size		__nv_reservedSMEM_offset_0_alias, 0, 64
	.other		__nv_reservedSMEM_offset_0_alias,@"STO_CUDA_RESERVED_SHARED STV_DEFAULT"
__nv_reservedSMEM_offset_0_alias:
	.zero		0
	.zero		64


//--------------------- .nv.constant0._Z23nonMaximumSuppressionV3PfS_iiS_ --------------------------
	.section	.nv.constant0._Z23nonMaximumSuppressionV3PfS_iiS_,"a",@progbits
	.sectionflags	@""
	.align	4
.nv.constant0._Z23nonMaximumSuppressionV3PfS_iiS_:
	.zero		928


//--------------------- .nv.constant0._Z23nonMaximumSuppressionV2PfS_iiS_ --------------------------
	.section	.nv.constant0._Z23nonMaximumSuppressionV2PfS_iiS_,"a",@progbits
	.sectionflags	@""
	.align	4
.nv.constant0._Z23nonMaximumSuppressionV2PfS_iiS_:
	.zero		928


//--------------------- .nv.constant0._Z23nonMaximumSuppressionV1PfS_iiS_ --------------------------
	.section	.nv.constant0._Z23nonMaximumSuppressionV1PfS_iiS_,"a",@progbits
	.sectionflags	@""
	.align	4
.nv.constant0._Z23nonMaximumSuppressionV1PfS_iiS_:
	.zero		928


//--------------------- SYMBOLS --------------------------

	.type		.nv.reservedSmem.offset0,@object
	.size		.nv.reservedSmem.offset0,0x4
